	.headerflags	@"EF_CUDA_TEXMODE_UNIFIED EF_CUDA_64BIT_ADDRESS EF_CUDA_ACCELERATORS EF_CUDA_SM90 EF_CUDA_VIRTUAL_SM(EF_CUDA_SM90)"
	.elftype	@"ET_EXEC"


//--------------------- .nv.info                  --------------------------
	.section	.nv.info,"",@"SHT_CUDA_INFO"
	.align	4


	//----- nvinfo : EIATTR_REGCOUNT
	.align		4
        /*0000*/ 	.byte	0x04, 0x2f
        /*0002*/ 	.short	(.L_2 - .L_1)
	.align		4
.L_1:
        /*0004*/ 	.word	index@(triton_poi_fused_cat_39)
        /*0008*/ 	.word	0x00000030


	//----- nvinfo : EIATTR_MIN_STACK_SIZE
	.align		4
.L_2:
        /*000c*/ 	.byte	0x04, 0x12
        /*000e*/ 	.short	(.L_4 - .L_3)
	.align		4
.L_3:
        /*0010*/ 	.word	index@(triton_poi_fused_cat_39)
        /*0014*/ 	.word	0x00000000


	//----- nvinfo : EIATTR_FRAME_SIZE
	.align		4
.L_4:
        /*0018*/ 	.byte	0x04, 0x11
        /*001a*/ 	.short	(.L_6 - .L_5)
	.align		4
.L_5:
        /*001c*/ 	.word	index@(triton_poi_fused_cat_39)
        /*0020*/ 	.word	0x00000000


	//----- nvinfo : EIATTR_MIN_STACK_SIZE
	.align		4
.L_6:
        /*0024*/ 	.byte	0x04, 0x12
        /*0026*/ 	.short	(.L_8 - .L_7)
	.align		4
.L_7:
        /*0028*/ 	.word	index@(triton_poi_fused_cat_39)
        /*002c*/ 	.word	0x00000000
.L_8:


//--------------------- .nv.info.triton_poi_fused_cat_39 --------------------------
	.section	.nv.info.triton_poi_fused_cat_39,"",@"SHT_CUDA_INFO"
	.sectionflags	@""
	.align	4


	//----- nvinfo : EIATTR_CUDA_API_VERSION
	.align		4
        /*0000*/ 	.byte	0x04, 0x37
        /*0002*/ 	.short	(.L_10 - .L_9)
.L_9:
        /*0004*/ 	.word	0x0000007c


	//----- nvinfo : EIATTR_KPARAM_INFO
	.align		4
.L_10:
        /*0008*/ 	.byte	0x04, 0x17
        /*000a*/ 	.short	(.L_12 - .L_11)
.L_11:
        /*000c*/ 	.word	0x00000000
        /*0010*/ 	.short	0x0009
        /*0012*/ 	.short	0x0048
        /*0014*/ 	.byte	0x00, 0xf0, 0x11, 0x00


	//----- nvinfo : EIATTR_KPARAM_INFO
	.align		4
.L_12:
        /*0018*/ 	.byte	0x04, 0x17
        /*001a*/ 	.short	(.L_14 - .L_13)
.L_13:
        /*001c*/ 	.word	0x00000000
        /*0020*/ 	.short	0x0008
        /*0022*/ 	.short	0x0040
        /*0024*/ 	.byte	0x00, 0xf4, 0x21, 0x00


	//----- nvinfo : EIATTR_KPARAM_INFO
	.align		4
.L_14:
        /*0028*/ 	.byte	0x04, 0x17
        /*002a*/ 	.short	(.L_16 - .L_15)
.L_15:
        /*002c*/ 	.word	0x00000000
        /*0030*/ 	.short	0x0007
        /*0032*/ 	.short	0x0038
        /*0034*/ 	.byte	0x00, 0xf4, 0x21, 0x00


	//----- nvinfo : EIATTR_KPARAM_INFO
	.align		4
.L_16:
        /*0038*/ 	.byte	0x04, 0x17
        /*003a*/ 	.short	(.L_18 - .L_17)
.L_17:
        /*003c*/ 	.word	0x00000000
        /*0040*/ 	.short	0x0006
        /*0042*/ 	.short	0x0030
        /*0044*/ 	.byte	0x00, 0xf4, 0x21, 0x00


	//----- nvinfo : EIATTR_KPARAM_INFO
	.align		4
.L_18:
        /*0048*/ 	.byte	0x04, 0x17
        /*004a*/ 	.short	(.L_20 - .L_19)
.L_19:
        /*004c*/ 	.word	0x00000000
        /*0050*/ 	.short	0x0005
        /*0052*/ 	.short	0x0028
        /*0054*/ 	.byte	0x00, 0xf4, 0x21, 0x00


	//----- nvinfo : EIATTR_KPARAM_INFO
	.align		4
.L_20:
        /*0058*/ 	.byte	0x04, 0x17
        /*005a*/ 	.short	(.L_22 - .L_21)
.L_21:
        /*005c*/ 	.word	0x00000000
        /*0060*/ 	.short	0x0004
        /*0062*/ 	.short	0x0020
        /*0064*/ 	.byte	0x00, 0xf4, 0x21, 0x00


	//----- nvinfo : EIATTR_KPARAM_INFO
	.align		4
.L_22:
        /*0068*/ 	.byte	0x04, 0x17
        /*006a*/ 	.short	(.L_24 - .L_23)
.L_23:
        /*006c*/ 	.word	0x00000000
        /*0070*/ 	.short	0x0003
        /*0072*/ 	.short	0x0018
        /*0074*/ 	.byte	0x00, 0xf4, 0x21, 0x00


	//----- nvinfo : EIATTR_KPARAM_INFO
	.align		4
.L_24:
        /*0078*/ 	.byte	0x04, 0x17
        /*007a*/ 	.short	(.L_26 - .L_25)
.L_25:
        /*007c*/ 	.word	0x00000000
        /*0080*/ 	.short	0x0002
        /*0082*/ 	.short	0x0010
        /*0084*/ 	.byte	0x00, 0xf4, 0x21, 0x00


	//----- nvinfo : EIATTR_KPARAM_INFO
	.align		4
.L_26:
        /*0088*/ 	.byte	0x04, 0x17
        /*008a*/ 	.short	(.L_28 - .L_27)
.L_27:
        /*008c*/ 	.word	0x00000000
        /*0090*/ 	.short	0x0001
        /*0092*/ 	.short	0x0008
        /*0094*/ 	.byte	0x00, 0xf4, 0x21, 0x00


	//----- nvinfo : EIATTR_KPARAM_INFO
	.align		4
.L_28:
        /*0098*/ 	.byte	0x04, 0x17
        /*009a*/ 	.short	(.L_30 - .L_29)
.L_29:
        /*009c*/ 	.word	0x00000000
        /*00a0*/ 	.short	0x0000
        /*00a2*/ 	.short	0x0000
        /*00a4*/ 	.byte	0x00, 0xf4, 0x21, 0x00


	//----- nvinfo : EIATTR_SPARSE_MMA_MASK
	.align		4
.L_30:
        /*00a8*/ 	.byte	0x03, 0x50
        /*00aa*/ 	.short	0x0000


	//----- nvinfo : EIATTR_MAXREG_COUNT
	.align		4
        /*00ac*/ 	.byte	0x03, 0x1b
        /*00ae*/ 	.short	0x00ff


	//----- nvinfo : EIATTR_EXIT_INSTR_OFFSETS
	.align		4
        /*00b0*/ 	.byte	0x04, 0x1c
        /*00b2*/ 	.short	(.L_32 - .L_31)


	//   ....[0]....
.L_31:
        /*00b4*/ 	.word	0x00002370


	//----- nvinfo : EIATTR_REQNTID
	.align		4
.L_32:
        /*00b8*/ 	.byte	0x04, 0x10
        /*00ba*/ 	.short	(.L_34 - .L_33)
.L_33:
        /*00bc*/ 	.word	0x00000080
        /*00c0*/ 	.word	0x00000001
        /*00c4*/ 	.word	0x00000001


	//----- nvinfo : EIATTR_CBANK_PARAM_SIZE
	.align		4
.L_34:
        /*00c8*/ 	.byte	0x03, 0x19
        /*00ca*/ 	.short	0x004c


	//----- nvinfo : EIATTR_PARAM_CBANK
	.align		4
        /*00cc*/ 	.byte	0x04, 0x0a
        /*00ce*/ 	.short	(.L_36 - .L_35)
	.align		4
.L_35:
        /*00d0*/ 	.word	index@(.nv.constant0.triton_poi_fused_cat_39)
        /*00d4*/ 	.short	0x0210
        /*00d6*/ 	.short	0x004c


	//----- nvinfo : EIATTR_SW_WAR
	.align		4
.L_36:
        /*00d8*/ 	.byte	0x04, 0x36
        /*00da*/ 	.short	(.L_38 - .L_37)
.L_37:
        /*00dc*/ 	.word	0x00000008
.L_38:


//--------------------- .nv.callgraph             --------------------------
	.section	.nv.callgraph,"",@"SHT_CUDA_CALLGRAPH"
	.align	4
	.sectionentsize	8
	.align		4
        /*0000*/ 	.word	0x00000000
	.align		4
        /*0004*/ 	.word	0xffffffff
	.align		4
        /*0008*/ 	.word	0x00000000
	.align		4
        /*000c*/ 	.word	0xfffffffe
	.align		4
        /*0010*/ 	.word	0x00000000
	.align		4
        /*0014*/ 	.word	0xfffffffd
	.align		4
        /*0018*/ 	.word	0x00000000
	.align		4
        /*001c*/ 	.word	0xfffffffc


//--------------------- .nv.constant4             --------------------------
	.section	.nv.constant4,"a",@progbits
	.align	8
	.align		8
.nv.constant4:
        /*0000*/ 	.dword	_$_str


//--------------------- .text.triton_poi_fused_cat_39 --------------------------
	.section	.text.triton_poi_fused_cat_39,"ax",@progbits
	.align	128
        .global         triton_poi_fused_cat_39
        .type           triton_poi_fused_cat_39,@function
        .size           triton_poi_fused_cat_39,(.L_x_1 - triton_poi_fused_cat_39)
        .other          triton_poi_fused_cat_39,@"STO_CUDA_ENTRY STV_DEFAULT"
triton_poi_fused_cat_39:
.text.triton_poi_fused_cat_39:
[----:B------:R-:W-:Y:S01]  /*0000*/  LDC R1, c[0x0][0x28] ;  /* 0x00000a00ff017b82 */ /* 0x000fe20000000800 */
[----:B------:R-:W1:Y:S07]  /*0010*/  S2R R0, SR_TID.X ;  /* 0x0000000000007919 */ /* 0x000e6e0000002100 */
[----:B------:R-:W2:Y:S01]  /*0020*/  LDC.64 R8, c[0x0][0x228] ;  /* 0x00008a00ff087b82 */ /* 0x000ea20000000a00 */
[----:B------:R-:W-:Y:S02]  /*0030*/  CS2R R14, SRZ ;  /* 0x00000000000e7805 */ /* 0x000fe4000001ff00 */
[----:B------:R-:W-:Y:S01]  /*0040*/  CS2R R40, SRZ ;  /* 0x0000000000287805 */ /* 0x000fe2000001ff00 */
[----:B------:R-:W3:Y:S01]  /*0050*/  S2R R7, SR_CTAID.X ;  /* 0x0000000000077919 */ /* 0x000ee20000002500 */
[----:B------:R-:W-:Y:S01]  /*0060*/  ULDC.64 UR4, c[0x0][0x208] ;  /* 0x0000820000047ab9 */ /* 0x000fe20000000a00 */
[----:B------:R-:W-:Y:S01]  /*0070*/  ULDC.64 UR6, c[0x0][0x218] ;  /* 0x0000860000067ab9 */ /* 0x000fe20000000a00 */
[----:B------:R-:W-:Y:S01]  /*0080*/  ULDC.64 UR8, c[0x0][0x230] ;  /* 0x00008c0000087ab9 */ /* 0x000fe20000000a00 */
[----:B------:R-:W4:Y:S01]  /*0090*/  LDC.64 R4, c[0x0][0x220] ;  /* 0x00008800ff047b82 */ /* 0x000f220000000a00 */
[----:B-1----:R-:W-:Y:S01]  /*00a0*/  IMAD.SHL.U32 R0, R0, 0x4, RZ ;  /* 0x0000000400007824 */ /* 0x002fe200078e00ff */
[----:B---3--:R-:W-:-:S04]  /*00b0*/  SHF.R.S32.HI R2, RZ, 0x15, R7 ;  /* 0x00000015ff027819 */ /* 0x008fc80000011407 */
[----:B------:R-:W-:-:S05]  /*00c0*/  LOP3.LUT R0, R0, 0x1fc, RZ, 0xc0, !PT ;  /* 0x000001fc00007812 */ /* 0x000fca00078ec0ff */
[----:B------:R-:W-:Y:S01]  /*00d0*/  IMAD R7, R7, 0x400, R0 ;  /* 0x0000040007077824 */ /* 0x000fe200078e0200 */
[----:B------:R-:W-:-:S04]  /*00e0*/  SGXT R0, R2, 0x1 ;  /* 0x000000010200781a */ /* 0x000fc80000000200 */
[--C-:B------:R-:W-:Y:S02]  /*00f0*/  SHF.R.S32.HI R2, RZ, 0x1f, R7.reuse ;  /* 0x0000001fff027819 */ /* 0x100fe40000011407 */
[-C--:B------:R-:W-:Y:S02]  /*0100*/  LEA.HI R6, R0, R7.reuse, RZ, 0xc ;  /* 0x0000000700067211 */ /* 0x080fe400078f60ff */
[----:B------:R-:W-:Y:S02]  /*0110*/  SHF.R.S32.HI R10, RZ, 0x1f, R7 ;  /* 0x0000001fff0a7819 */ /* 0x000fe40000011407 */
[-C--:B------:R-:W-:Y:S02]  /*0120*/  LEA.HI R25, R2, R7.reuse, RZ, 0x8 ;  /* 0x0000000702197211 */ /* 0x080fe400078f40ff */
[----:B------:R-:W-:Y:S01]  /*0130*/  SHF.R.S32.HI R33, RZ, 0xc, R6 ;  /* 0x0000000cff217819 */ /* 0x000fe20000011406 */
[----:B------:R-:W1:Y:S01]  /*0140*/  LDC.64 R2, c[0x0][0x238] ;  /* 0x00008e00ff027b82 */ /* 0x000e620000000a00 */
[----:B------:R-:W-:-:S02]  /*0150*/  LEA.HI R6, R10, R7, RZ, 0x8 ;  /* 0x000000070a067211 */ /* 0x000fc400078f40ff */
[----:B------:R-:W-:Y:S02]  /*0160*/  LOP3.LUT R34, R25, 0xffffff00, RZ, 0xc0, !PT ;  /* 0xffffff0019227812 */ /* 0x000fe400078ec0ff */
[----:B------:R-:W-:Y:S02]  /*0170*/  LEA.HI R10, R33, R33, RZ, 0x4 ;  /* 0x00000021210a7211 */ /* 0x000fe400078f20ff */
[----:B------:R-:W-:Y:S01]  /*0180*/  SHF.R.S32.HI R25, RZ, 0x8, R25 ;  /* 0x00000008ff197819 */ /* 0x000fe20000011419 */
[----:B------:R-:W-:Y:S01]  /*0190*/  IMAD.IADD R34, R7, 0x1, -R34 ;  /* 0x0000000107227824 */ /* 0x000fe200078e0a22 */
[----:B------:R-:W-:Y:S02]  /*01a0*/  SHF.R.S32.HI R6, RZ, 0x1f, R6 ;  /* 0x0000001fff067819 */ /* 0x000fe40000011406 */
[----:B------:R-:W-:Y:S02]  /*01b0*/  LOP3.LUT R12, R10, 0xfffffff0, RZ, 0xc0, !PT ;  /* 0xfffffff00a0c7812 */ /* 0x000fe400078ec0ff */
[----:B------:R-:W-:-:S02]  /*01c0*/  LEA.HI R10, R6, R25, RZ, 0x4 ;  /* 0x00000019060a7211 */ /* 0x000fc400078f20ff */
[----:B------:R-:W-:Y:S01]  /*01d0*/  ISETP.GT.AND P1, PT, R34, 0x7f, PT ;  /* 0x0000007f2200780c */ /* 0x000fe20003f24270 */
[----:B------:R-:W-:Y:S01]  /*01e0*/  IMAD.IADD R33, R33, 0x1, -R12 ;  /* 0x0000000121217824 */ /* 0x000fe200078e0a0c */
[----:B------:R-:W-:-:S03]  /*01f0*/  LOP3.LUT R10, R10, 0xfffffff0, RZ, 0xc0, !PT ;  /* 0xfffffff00a0a7812 */ /* 0x000fc600078ec0ff */
[----:B----4-:R-:W-:-:S04]  /*0200*/  IMAD.WIDE R16, R33, 0x8, R4 ;  /* 0x0000000821107825 */ /* 0x010fc800078e0204 */
[----:B------:R-:W-:-:S04]  /*0210*/  IMAD.IADD R39, R25, 0x1, -R10 ;  /* 0x0000000119277824 */ /* 0x000fc800078e0a0a */
[C---:B--2---:R-:W-:Y:S01]  /*0220*/  IMAD.WIDE R18, R39.reuse, 0x8, R8 ;  /* 0x0000000827127825 */ /* 0x044fe200078e0208 */
[----:B------:R-:W-:Y:S01]  /*0230*/  CS2R R12, SRZ ;  /* 0x00000000000c7805 */ /* 0x000fe2000001ff00 */
[----:B------:R-:W2:Y:S02]  /*0240*/  @P1 LDG.E.EL.64 R40, desc[UR4][R16.64] ;  /* 0x0000000410281981 */ /* 0x000ea4000c2e1b00 */
[----:B-1----:R-:W-:Y:S02]  /*0250*/  IMAD.WIDE R20, R39, 0x8, R2 ;  /* 0x0000000827147825 */ /* 0x002fe400078e0202 */
[----:B------:R-:W3:Y:S04]  /*0260*/  @P1 LDG.E.EL.64 R14, desc[UR4][R18.64] ;  /* 0x00000004120e1981 */ /* 0x000ee8000c2e1b00 */
[----:B------:R1:W4:Y:S01]  /*0270*/  @P1 LDG.E.EL.64 R12, desc[UR4][R20.64] ;  /* 0x00000004140c1981 */ /* 0x000322000c2e1b00 */
[----:B------:R-:W-:-:S02]  /*0280*/  VIADD R23, R7, 0x200 ;  /* 0x0000020007177836 */ /* 0x000fc40000000000 */
[----:B------:R-:W-:-:S03]  /*0290*/  VIADD R11, R7, 0x200 ;  /* 0x00000200070b7836 */ /* 0x000fc60000000000 */
[C---:B------:R-:W-:Y:S02]  /*02a0*/  LEA.HI R23, R0.reuse, R23, RZ, 0x8 ;  /* 0x0000001700177211 */ /* 0x040fe400078f40ff */
[CC--:B------:R-:W-:Y:S02]  /*02b0*/  LEA.HI R10, R0.reuse, R11.reuse, RZ, 0x8 ;  /* 0x0000000b000a7211 */ /* 0x0c0fe400078f40ff */
[----:B------:R-:W-:Y:S02]  /*02c0*/  LEA.HI R22, R0, R11, RZ, 0xc ;  /* 0x0000000b00167211 */ /* 0x000fe400078f60ff */
[----:B-1----:R-:W-:Y:S02]  /*02d0*/  CS2R R20, SRZ ;  /* 0x0000000000147805 */ /* 0x002fe4000001ff00 */
[----:B------:R-:W-:Y:S02]  /*02e0*/  SHF.R.S32.HI R29, RZ, 0x8, R23 ;  /* 0x00000008ff1d7819 */ /* 0x000fe40000011417 */
[----:B------:R-:W-:-:S02]  /*02f0*/  SHF.R.S32.HI R10, RZ, 0x1f, R10 ;  /* 0x0000001fff0a7819 */ /* 0x000fc4000001140a */
[----:B------:R-:W-:Y:S02]  /*0300*/  SHF.R.S32.HI R22, RZ, 0xc, R22 ;  /* 0x0000000cff167819 */ /* 0x000fe40000011416 */
[----:B------:R-:W-:Y:S02]  /*0310*/  LEA.HI R16, R10, R29, RZ, 0x4 ;  /* 0x0000001d0a107211 */ /* 0x000fe400078f20ff */
[----:B------:R-:W-:Y:S02]  /*0320*/  LEA.HI R17, R22, R22, RZ, 0x4 ;  /* 0x0000001616117211 */ /* 0x000fe400078f20ff */
[----:B------:R-:W-:Y:S02]  /*0330*/  LOP3.LUT R16, R16, 0xfffffff0, RZ, 0xc0, !PT ;  /* 0xfffffff010107812 */ /* 0x000fe400078ec0ff */
[----:B------:R-:W-:-:S03]  /*0340*/  LOP3.LUT R17, R17, 0xfffffff0, RZ, 0xc0, !PT ;  /* 0xfffffff011117812 */ /* 0x000fc600078ec0ff */
[----:B------:R-:W-:Y:S02]  /*0350*/  IMAD.IADD R19, R29, 0x1, -R16 ;  /* 0x000000011d137824 */ /* 0x000fe400078e0a10 */
[----:B------:R-:W-:Y:S01]  /*0360*/  IMAD.IADD R31, R22, 0x1, -R17 ;  /* 0x00000001161f7824 */ /* 0x000fe200078e0a11 */
[----:B------:R-:W-:Y:S01]  /*0370*/  CS2R R22, SRZ ;  /* 0x0000000000167805 */ /* 0x000fe2000001ff00 */
[----:B------:R-:W-:Y:S01]  /*0380*/  IMAD.WIDE R8, R19, 0x8, R8 ;  /* 0x0000000813087825 */ /* 0x000fe200078e0208 */
[----:B------:R-:W-:-:S03]  /*0390*/  CS2R R16, SRZ ;  /* 0x0000000000107805 */ /* 0x000fc6000001ff00 */
[----:B------:R-:W-:Y:S01]  /*03a0*/  IMAD.WIDE R4, R31, 0x8, R4 ;  /* 0x000000081f047825 */ /* 0x000fe200078e0204 */
[----:B------:R1:W5:Y:S03]  /*03b0*/  @P1 LDG.E.EL.64 R20, desc[UR4][R8.64] ;  /* 0x0000000408141981 */ /* 0x000366000c2e1b00 */
[----:B------:R-:W-:Y:S01]  /*03c0*/  IMAD.WIDE R2, R19, 0x8, R2 ;  /* 0x0000000813027825 */ /* 0x000fe200078e0202 */
[----:B------:R1:W5:Y:S04]  /*03d0*/  @P1 LDG.E.EL.64 R22, desc[UR4][R4.64] ;  /* 0x0000000404161981 */ /* 0x000368000c2e1b00 */
[----:B------:R1:W5:Y:S01]  /*03e0*/  @P1 LDG.E.EL.64 R16, desc[UR4][R2.64] ;  /* 0x0000000402101981 */ /* 0x000362000c2e1b00 */
[C---:B------:R-:W-:Y:S01]  /*03f0*/  VIADD R35, R7.reuse, 0x1 ;  /* 0x0000000107237836 */ /* 0x040fe20000000000 */
[----:B------:R-:W-:Y:S01]  /*0400*/  LEA.HI R11, R0, R11, RZ, 0x10 ;  /* 0x0000000b000b7211 */ /* 0x000fe200078f80ff */
[C---:B------:R-:W-:Y:S01]  /*0410*/  VIADD R37, R7.reuse, 0x3 ;  /* 0x0000000307257836 */ /* 0x040fe20000000000 */
[----:B------:R-:W-:Y:S01]  /*0420*/  LEA.HI R6, R6, R25, RZ, 0x8 ;  /* 0x0000001906067211 */ /* 0x000fe200078f40ff */
[----:B------:R-:W-:Y:S01]  /*0430*/  VIADD R27, R7, 0x2 ;  /* 0x00000002071b7836 */ /* 0x000fe20000000000 */
[----:B-1----:R-:W-:-:S02]  /*0440*/  LEA.HI R8, R0, R35, RZ, 0x8 ;  /* 0x0000002300087211 */ /* 0x002fc400078f40ff */
[C---:B------:R-:W-:Y:S02]  /*0450*/  LEA.HI R4, R0.reuse, R7, RZ, 0x10 ;  /* 0x0000000700047211 */ /* 0x040fe400078f80ff */
[C---:B------:R-:W-:Y:S02]  /*0460*/  LEA.HI R18, R0.reuse, R37, RZ, 0x8 ;  /* 0x0000002500127211 */ /* 0x040fe400078f40ff */
[----:B------:R-:W-:Y:S02]  /*0470*/  LEA.HI R0, R0, R27, RZ, 0x8 ;  /* 0x0000001b00007211 */ /* 0x000fe400078f40ff */
[----:B------:R-:W-:Y:S02]  /*0480*/  LOP3.LUT R8, R8, 0xffff00, RZ, 0xc0, !PT ;  /* 0x00ffff0008087812 */ /* 0x000fe400078ec0ff */
[----:B------:R-:W-:Y:S02]  /*0490*/  SHF.R.S32.HI R4, RZ, 0x10, R4 ;  /* 0x00000010ff047819 */ /* 0x000fe40000011404 */
[----:B------:R-:W-:Y:S01]  /*04a0*/  LOP3.LUT R0, R0, 0xffff00, RZ, 0xc0, !PT ;  /* 0x00ffff0000007812 */ /* 0x000fe200078ec0ff */
[----:B0-----:R-:W-:Y:S01]  /*04b0*/  IMAD.IADD R3, R35, 0x1, -R8 ;  /* 0x0000000123037824 */ /* 0x001fe200078e0a08 */
[----:B------:R-:W-:Y:S01]  /*04c0*/  LOP3.LUT R6, R6, 0xffffff00, RZ, 0xc0, !PT ;  /* 0xffffff0006067812 */ /* 0x000fe200078ec0ff */
[----:B------:R-:W-:Y:S01]  /*04d0*/  IMAD.SHL.U32 R26, R4, 0x8000, RZ ;  /* 0x00008000041a7824 */ /* 0x000fe200078e00ff */
[----:B------:R-:W-:Y:S01]  /*04e0*/  LOP3.LUT R18, R18, 0xffff00, RZ, 0xc0, !PT ;  /* 0x00ffff0012127812 */ /* 0x000fe200078ec0ff */
[----:B------:R-:W-:Y:S01]  /*04f0*/  IMAD.IADD R2, R27, 0x1, -R0 ;  /* 0x000000011b027824 */ /* 0x000fe200078e0a00 */
[----:B------:R-:W-:Y:S01]  /*0500*/  SHF.R.S32.HI R27, RZ, 0x10, R11 ;  /* 0x00000010ff1b7819 */ /* 0x000fe2000001140b */
[----:B------:R-:W-:Y:S01]  /*0510*/  IMAD.SHL.U32 R3, R3, 0x100, RZ ;  /* 0x0000010003037824 */ /* 0x000fe200078e00ff */
[----:B------:R-:W-:Y:S01]  /*0520*/  IADD3 R6, R26, R25, -R6 ;  /* 0x000000191a067210 */ /* 0x000fe20007ffe806 */
[----:B------:R-:W-:Y:S01]  /*0530*/  IMAD.SHL.U32 R43, R2, 0x100, RZ ;  /* 0x00000100022b7824 */ /* 0x000fe200078e00ff */
[----:B------:R-:W-:Y:S01]  /*0540*/  LEA.HI R0, R10, R29, RZ, 0x8 ;  /* 0x0000001d0a007211 */ /* 0x000fe200078f40ff */
[----:B------:R-:W-:Y:S01]  /*0550*/  IMAD.IADD R37, R37, 0x1, -R18 ;  /* 0x0000000125257824 */ /* 0x000fe200078e0a12 */
[----:B------:R-:W-:Y:S01]  /*0560*/  SHF.R.S32.HI R10, RZ, 0x1f, R3 ;  /* 0x0000001fff0a7819 */ /* 0x000fe20000011403 */
[----:B------:R-:W-:Y:S01]  /*0570*/  IMAD.SHL.U32 R27, R27, 0x8000, RZ ;  /* 0x000080001b1b7824 */ /* 0x000fe200078e00ff */
[----:B------:R-:W-:Y:S01]  /*0580*/  SHF.R.S32.HI R11, RZ, 0x1f, R6 ;  /* 0x0000001fff0b7819 */ /* 0x000fe20000011406 */
[----:B------:R-:W-:Y:S01]  /*0590*/  IMAD.SHL.U32 R37, R37, 0x100, RZ ;  /* 0x0000010025257824 */ /* 0x000fe200078e00ff */
[----:B------:R-:W-:-:S02]  /*05a0*/  IADD3 R5, P0, R3, R6, RZ ;  /* 0x0000000603057210 */ /* 0x000fc40007f1e0ff */
[----:B------:R-:W-:Y:S02]  /*05b0*/  LOP3.LUT R0, R0, 0xffffff00, RZ, 0xc0, !PT ;  /* 0xffffff0000007812 */ /* 0x000fe400078ec0ff */
[----:B------:R-:W-:Y:S01]  /*05c0*/  SHF.R.S32.HI R18, RZ, 0x1f, R43 ;  /* 0x0000001fff127819 */ /* 0x000fe2000001142b */
[----:B------:R-:W-:Y:S01]  /*05d0*/  IMAD.X R2, R10, 0x1, R11, P0 ;  /* 0x000000010a027824 */ /* 0x000fe200000e060b */
[----:B------:R-:W-:Y:S02]  /*05e0*/  IADD3 R9, P2, R43, R6, RZ ;  /* 0x000000062b097210 */ /* 0x000fe40007f5e0ff */
[----:B------:R-:W-:Y:S02]  /*05f0*/  LEA R4, P0, R5, UR6, 0x2 ;  /* 0x0000000605047c11 */ /* 0x000fe4000f8010ff */
[----:B------:R-:W-:Y:S01]  /*0600*/  IADD3 R30, R27, R29, -R0 ;  /* 0x0000001d1b1e7210 */ /* 0x000fe20007ffe800 */
[----:B------:R-:W-:Y:S01]  /*0610*/  IMAD.X R24, R11, 0x1, R18, P2 ;  /* 0x000000010b187824 */ /* 0x000fe200010e0612 */
[----:B------:R-:W-:-:S02]  /*0620*/  LEA.HI.X R5, R5, UR7, R2, 0x2, P0 ;  /* 0x0000000705057c11 */ /* 0x000fc400080f1402 */
[----:B------:R-:W-:Y:S02]  /*0630*/  SHF.R.S32.HI R32, RZ, 0x1f, R37 ;  /* 0x0000001fff207819 */ /* 0x000fe40000011425 */
[----:B------:R-:W-:Y:S02]  /*0640*/  IADD3 R0, P2, R37, R6, RZ ;  /* 0x0000000625007210 */ /* 0x000fe40007f5e0ff */
[----:B------:R-:W-:Y:S02]  /*0650*/  LEA R8, P0, R9, UR6, 0x2 ;  /* 0x0000000609087c11 */ /* 0x000fe4000f8010ff */
[----:B------:R-:W-:Y:S02]  /*0660*/  IADD3 R2, P3, R3, R30, RZ ;  /* 0x0000001e03027210 */ /* 0x000fe40007f7e0ff */
[----:B------:R-:W-:Y:S02]  /*0670*/  SHF.R.S32.HI R35, RZ, 0x1f, R30 ;  /* 0x0000001fff237819 */ /* 0x000fe4000001141e */
[----:B------:R-:W-:Y:S01]  /*0680*/  IADD3 R3, P4, R43, R30, RZ ;  /* 0x0000001e2b037210 */ /* 0x000fe20007f9e0ff */
[----:B------:R-:W-:Y:S01]  /*0690*/  IMAD.X R43, R11, 0x1, R32, P2 ;  /* 0x000000010b2b7824 */ /* 0x000fe200010e0620 */
[----:B------:R-:W-:Y:S01]  /*06a0*/  LEA.HI.X R9, R9, UR7, R24, 0x2, P0 ;  /* 0x0000000709097c11 */ /* 0x000fe200080f1418 */
[--C-:B------:R-:W-:Y:S01]  /*06b0*/  IMAD.X R11, R10, 0x1, R35.reuse, P3 ;  /* 0x000000010a0b7824 */ /* 0x100fe200018e0623 */
[----:B------:R-:W-:Y:S01]  /*06c0*/  LEA R44, P0, R0, UR6, 0x2 ;  /* 0x00000006002c7c11 */ /* 0x000fe2000f8010ff */
[----:B------:R-:W-:Y:S01]  /*06d0*/  IMAD.X R18, R18, 0x1, R35, P4 ;  /* 0x0000000112127824 */ /* 0x000fe200020e0623 */
[----:B------:R-:W-:-:S02]  /*06e0*/  LEA R42, P2, R2, UR6, 0x2 ;  /* 0x00000006022a7c11 */ /* 0x000fc4000f8410ff */
[C---:B------:R-:W-:Y:S02]  /*06f0*/  LEA R10, P3, R3.reuse, UR6, 0x2 ;  /* 0x00000006030a7c11 */ /* 0x040fe4000f8610ff */
[----:B------:R-:W-:Y:S01]  /*0700*/  LEA.HI.X R45, R0, UR7, R43, 0x2, P0 ;  /* 0x00000007002d7c11 */ /* 0x000fe200080f142b */
[----:B------:R-:W-:Y:S01]  /*0710*/  IMAD.MOV.U32 R0, RZ, RZ, RZ ;  /* 0x000000ffff007224 */ /* 0x000fe200078e00ff */
[----:B------:R-:W-:Y:S02]  /*0720*/  LEA.HI.X R43, R2, UR7, R11, 0x2, P2 ;  /* 0x00000007022b7c11 */ /* 0x000fe400090f140b */
[----:B------:R-:W-:Y:S02]  /*0730*/  LEA.HI.X R11, R3, UR7, R18, 0x2, P3 ;  /* 0x00000007030b7c11 */ /* 0x000fe400098f1412 */
[----:B------:R-:W-:Y:S01]  /*0740*/  CS2R R2, SRZ ;  /* 0x0000000000027805 */ /* 0x000fe2000001ff00 */
[----:B------:R0:W5:Y:S05]  /*0750*/  @P1 LDG.E.EL R0, desc[UR4][R4.64+-0x20000] ;  /* 0xfe00000404001981 */ /* 0x00016a000c2e1900 */
[----:B------:R-:W5:Y:S04]  /*0760*/  @P1 LDG.E.EL R3, desc[UR4][R44.64+-0x20000] ;  /* 0xfe0000042c031981 */ /* 0x000f68000c2e1900 */
[----:B------:R1:W5:Y:S01]  /*0770*/  @P1 LDG.E.EL R2, desc[UR4][R8.64+-0x20000] ;  /* 0xfe00000408021981 */ /* 0x000362000c2e1900 */
[----:B0-----:R-:W-:-:S06]  /*0780*/  CS2R R4, SRZ ;  /* 0x0000000000047805 */ /* 0x001fcc000001ff00 */
[----:B------:R0:W5:Y:S01]  /*0790*/  @P1 LDG.E.EL R4, desc[UR4][R42.64+-0x20000] ;  /* 0xfe0000042a041981 */ /* 0x000162000c2e1900 */
[----:B-1----:R-:W1:Y:S03]  /*07a0*/  LDC.64 R8, c[0x0][0x218] ;  /* 0x00008600ff087b82 */ /* 0x002e660000000a00 */
[----:B------:R1:W5:Y:S05]  /*07b0*/  @P1 LDG.E.EL R5, desc[UR4][R10.64+-0x20000] ;  /* 0xfe0000040a051981 */ /* 0x00036a000c2e1900 */
[----:B0-----:R-:W0:Y:S01]  /*07c0*/  LDC.64 R42, c[0x0][0x240] ;  /* 0x00009000ff2a7b82 */ /* 0x001e220000000a00 */
[----:B--2---:R-:W-:-:S02]  /*07d0*/  SEL R18, R41, RZ, P1 ;  /* 0x000000ff29127207 */ /* 0x004fc40000800000 */
[----:B---3--:R-:W-:Y:S02]  /*07e0*/  SEL R15, R15, RZ, P1 ;  /* 0x000000ff0f0f7207 */ /* 0x008fe40000800000 */
[----:B------:R-:W-:Y:S02]  /*07f0*/  SHF.R.U32.HI R36, RZ, 0x1b, R18 ;  /* 0x0000001bff247819 */ /* 0x000fe40000011612 */
[----:B------:R-:W-:Y:S02]  /*0800*/  SHF.R.U32.HI R28, RZ, 0x1b, R15 ;  /* 0x0000001bff1c7819 */ /* 0x000fe4000001160f */
[----:B----4-:R-:W-:Y:S02]  /*0810*/  SEL R13, R13, RZ, P1 ;  /* 0x000000ff0d0d7207 */ /* 0x010fe40000800000 */
[----:B------:R-:W-:Y:S02]  /*0820*/  SEL R45, R14, RZ, P1 ;  /* 0x000000ff0e2d7207 */ /* 0x000fe40000800000 */
[----:B------:R-:W-:-:S02]  /*0830*/  LOP3.LUT R28, R28, 0x10, RZ, 0xc0, !PT ;  /* 0x000000101c1c7812 */ /* 0x000fc400078ec0ff */
[----:B------:R-:W-:Y:S02]  /*0840*/  SEL R41, R40, RZ, P1 ;  /* 0x000000ff28297207 */ /* 0x000fe40000800000 */
[----:B------:R-:W-:Y:S02]  /*0850*/  LOP3.LUT R36, R36, 0x10, RZ, 0xc0, !PT ;  /* 0x0000001024247812 */ /* 0x000fe400078ec0ff */
[----:B------:R-:W-:Y:S02]  /*0860*/  SHF.R.U32.HI R24, RZ, 0x1b, R13 ;  /* 0x0000001bff187819 */ /* 0x000fe4000001160d */
[----:B-1----:R-:W-:Y:S02]  /*0870*/  IADD3 R11, P2, R28, R45, RZ ;  /* 0x0000002d1c0b7210 */ /* 0x002fe40007f5e0ff */
[----:B------:R-:W-:Y:S02]  /*0880*/  IADD3 R14, P0, R36, R41, RZ ;  /* 0x00000029240e7210 */ /* 0x000fe40007f1e0ff */
[----:B------:R-:W-:-:S02]  /*0890*/  SEL R12, R12, RZ, P1 ;  /* 0x000000ff0c0c7207 */ /* 0x000fc40000800000 */
[----:B------:R-:W-:Y:S01]  /*08a0*/  LOP3.LUT R10, R24, 0x10, RZ, 0xc0, !PT ;  /* 0x00000010180a7812 */ /* 0x000fe200078ec0ff */
[----:B------:R-:W-:Y:S02]  /*08b0*/  IMAD.X R24, RZ, RZ, R15, P2 ;  /* 0x000000ffff187224 */ /* 0x000fe400010e060f */
[----:B------:R-:W-:Y:S01]  /*08c0*/  IMAD.X R15, RZ, RZ, R18, P0 ;  /* 0x000000ffff0f7224 */ /* 0x000fe200000e0612 */
[----:B------:R-:W-:Y:S02]  /*08d0*/  IADD3 R10, P3, R10, R12, RZ ;  /* 0x0000000c0a0a7210 */ /* 0x000fe40007f7e0ff */
[----:B------:R-:W-:-:S03]  /*08e0*/  LEA R12, P2, R11, UR8, 0x9 ;  /* 0x000000080b0c7c11 */ /* 0x000fc6000f8448ff */
[----:B------:R-:W-:Y:S01]  /*08f0*/  IMAD.X R13, RZ, RZ, R13, P3 ;  /* 0x000000ffff0d7224 */ /* 0x000fe200018e060d */
[----:B------:R-:W-:Y:S02]  /*0900*/  LEA.HI.X R18, R11, UR9, R24, 0x9, P2 ;  /* 0x000000090b127c11 */ /* 0x000fe400090f4c18 */
[C---:B------:R-:W-:Y:S01]  /*0910*/  SHF.L.U64.HI R11, R14.reuse, 0xd, R15 ;  /* 0x0000000d0e0b7819 */ /* 0x040fe2000001020f */
[----:B------:R-:W-:Y:S01]  /*0920*/  IMAD.SHL.U32 R14, R14, 0x2000, RZ ;  /* 0x000020000e0e7824 */ /* 0x000fe200078e00ff */
[----:B------:R-:W-:Y:S02]  /*0930*/  LEA R15, P0, R10, UR8, 0x9 ;  /* 0x000000080a0f7c11 */ /* 0x000fe4000f8048ff */
[----:B------:R-:W-:Y:S02]  /*0940*/  LEA R41, R34, 0xffff8000, 0x8 ;  /* 0xffff800022297811 */ /* 0x000fe400078e40ff */
[----:B------:R-:W-:Y:S02]  /*0950*/  LEA.HI.X R10, R10, UR9, R13, 0x9, P0 ;  /* 0x000000090a0a7c11 */ /* 0x000fe400080f4c0d */
[----:B------:R-:W-:Y:S01]  /*0960*/  IADD3 R12, P0, R14, R12, RZ ;  /* 0x0000000c0e0c7210 */ /* 0x000fe20007f1e0ff */
[C---:B------:R-:W-:Y:S01]  /*0970*/  IMAD.IADD R45, R41.reuse, 0x1, R6 ;  /* 0x00000001292d7824 */ /* 0x040fe200078e0206 */
[----:B------:R-:W-:Y:S01]  /*0980*/  IADD3 R14, P2, R15, R14, RZ ;  /* 0x0000000e0f0e7210 */ /* 0x000fe20007f5e0ff */
[----:B------:R-:W-:-:S02]  /*0990*/  IMAD.IADD R6, R41, 0x1, R30 ;  /* 0x0000000129067824 */ /* 0x000fc400078e021e */
[----:B------:R-:W-:Y:S02]  /*09a0*/  IMAD.MOV.U32 R28, RZ, RZ, RZ ;  /* 0x000000ffff1c7224 */ /* 0x000fe400078e00ff */
[----:B------:R-:W-:-:S04]  /*09b0*/  IMAD.WIDE R40, R45, 0x4, R8 ;  /* 0x000000042d287825 */ /* 0x000fc800078e0208 */
[----:B------:R-:W-:Y:S01]  /*09c0*/  IMAD.X R13, R11, 0x1, R18, P0 ;  /* 0x000000010b0d7824 */ /* 0x000fe200000e0612 */
[----:B------:R1:W2:Y:S01]  /*09d0*/  @P1 LDG.E.EL R28, desc[UR4][R40.64] ;  /* 0x00000004281c1981 */ /* 0x0002a2000c2e1900 */
[----:B------:R-:W-:Y:S02]  /*09e0*/  IMAD.X R15, R10, 0x1, R11, P2 ;  /* 0x000000010a0f7824 */ /* 0x000fe400010e060b */
[----:B0-----:R-:W-:Y:S01]  /*09f0*/  IMAD.WIDE R10, R39, 0x4, R42 ;  /* 0x00000004270a7825 */ /* 0x001fe200078e022a */
[----:B------:R-:W-:-:S03]  /*0a00*/  CS2R R38, SRZ ;  /* 0x0000000000267805 */ /* 0x000fc6000001ff00 */
[----:B------:R-:W-:-:S04]  /*0a10*/  IMAD.WIDE R8, R6, 0x4, R8 ;  /* 0x0000000406087825 */ /* 0x000fc800078e0208 */
[----:B------:R-:W-:Y:S01]  /*0a20*/  IMAD.MOV.U32 R24, RZ, RZ, RZ ;  /* 0x000000ffff187224 */ /* 0x000fe200078e00ff */
[----:B-1----:R-:W-:Y:S01]  /*0a30*/  CS2R R40, SRZ ;  /* 0x0000000000287805 */ /* 0x002fe2000001ff00 */
[----:B------:R-:W-:Y:S01]  /*0a40*/  IMAD.WIDE R42, R19, 0x4, R42 ;  /* 0x00000004132a7825 */ /* 0x000fe200078e022a */
[----:B------:R-:W-:Y:S02]  /*0a50*/  CS2R R18, SRZ ;  /* 0x0000000000127805 */ /* 0x000fe4000001ff00 */
[----:B-----5:R-:W-:Y:S01]  /*0a60*/  SEL R21, R21, RZ, P1 ;  /* 0x000000ff15157207 */ /* 0x020fe20000800000 */
[----:B------:R-:W3:Y:S01]  /*0a70*/  @P1 LDG.E.EL R38, desc[UR4][R10.64] ;  /* 0x000000040a261981 */ /* 0x000ee2000c2e1900 */
[----:B------:R-:W-:Y:S02]  /*0a80*/  IMAD.MOV.U32 R6, RZ, RZ, RZ ;  /* 0x000000ffff067224 */ /* 0x000fe400078e00ff */
[----:B------:R-:W-:Y:S01]  /*0a90*/  IMAD.MOV.U32 R36, RZ, RZ, RZ ;  /* 0x000000ffff247224 */ /* 0x000fe200078e00ff */
[----:B------:R-:W4:Y:S01]  /*0aa0*/  @P1 LDG.E.EL R18, desc[UR4][R10.64] ;  /* 0x000000040a121981 */ /* 0x000f22000c2e1900 */
[----:B------:R-:W-:-:S03]  /*0ab0*/  IMAD.WIDE R12, R26, 0x4, R12 ;  /* 0x000000041a0c7825 */ /* 0x000fc600078e020c */
[----:B------:R0:W5:Y:S01]  /*0ac0*/  @P1 LDG.E.EL R6, desc[UR4][R8.64] ;  /* 0x0000000408061981 */ /* 0x000162000c2e1900 */
[----:B------:R-:W-:Y:S01]  /*0ad0*/  IMAD.WIDE R14, R26, 0x4, R14 ;  /* 0x000000041a0e7825 */ /* 0x000fe200078e020e */
[----:B------:R-:W-:Y:S02]  /*0ae0*/  SEL R26, R22, RZ, P1 ;  /* 0x000000ff161a7207 */ /* 0x000fe40000800000 */
[----:B------:R-:W2:Y:S01]  /*0af0*/  @P1 LDG.E.EL R19, desc[UR4][R10.64] ;  /* 0x000000040a131981 */ /* 0x000ea2000c2e1900 */
[----:B------:R-:W-:Y:S01]  /*0b00*/  IMAD.WIDE R12, R34, 0x4, R12 ;  /* 0x00000004220c7825 */ /* 0x000fe200078e020c */
[----:B------:R-:W-:Y:S02]  /*0b10*/  SEL R22, R23, RZ, P1 ;  /* 0x000000ff17167207 */ /* 0x000fe40000800000 */
[----:B------:R1:W2:Y:S01]  /*0b20*/  @P1 LDG.E.EL R24, desc[UR4][R10.64] ;  /* 0x000000040a181981 */ /* 0x0002a2000c2e1900 */
[----:B0-----:R-:W-:Y:S02]  /*0b30*/  CS2R R8, SRZ ;  /* 0x0000000000087805 */ /* 0x001fe4000001ff00 */
[----:B------:R-:W-:Y:S01]  /*0b40*/  SHF.R.U32.HI R23, RZ, 0x1b, R21 ;  /* 0x0000001bff177819 */ /* 0x000fe20000011615 */
[----:B------:R-:W2:Y:S04]  /*0b50*/  @P1 LDG.E.EL R39, desc[UR4][R42.64] ;  /* 0x000000042a271981 */ /* 0x000ea8000c2e1900 */
[----:B------:R-:W2:Y:S01]  /*0b60*/  @P1 LDG.E.EL R36, desc[UR4][R42.64] ;  /* 0x000000042a241981 */ /* 0x000ea2000c2e1900 */
[----:B-1----:R-:W-:-:S03]  /*0b70*/  CS2R R10, SRZ ;  /* 0x00000000000a7805 */ /* 0x002fc6000001ff00 */
[----:B------:R-:W2:Y:S04]  /*0b80*/  @P1 LDG.E.EL R40, desc[UR4][R42.64] ;  /* 0x000000042a281981 */ /* 0x000ea8000c2e1900 */
[----:B------:R0:W2:Y:S01]  /*0b90*/  @P1 LDG.E.EL R41, desc[UR4][R42.64] ;  /* 0x000000042a291981 */ /* 0x0000a2000c2e1900 */
[----:B------:R-:W-:-:S03]  /*0ba0*/  LOP3.LUT R23, R23, 0x10, RZ, 0xc0, !PT ;  /* 0x0000001017177812 */ /* 0x000fc600078ec0ff */
[----:B------:R1:W2:Y:S01]  /*0bb0*/  @P1 LDG.E.EL.128 R8, desc[UR4][R12.64+-0x200] ;  /* 0xfffe00040c081981 */ /* 0x0002a2000c2e1d00 */
[----:B0-----:R-:W-:Y:S02]  /*0bc0*/  SEL R42, R20, RZ, P1 ;  /* 0x000000ff142a7207 */ /* 0x001fe40000800000 */
[----:B------:R-:W-:-:S04]  /*0bd0*/  SEL R20, R17, RZ, P1 ;  /* 0x000000ff11147207 */ /* 0x000fc80000800000 */
[----:B-1----:R-:W-:Y:S02]  /*0be0*/  SHF.R.U32.HI R12, RZ, 0x1b, R20 ;  /* 0x0000001bff0c7819 */ /* 0x002fe40000011614 */
[----:B------:R-:W-:Y:S02]  /*0bf0*/  IADD3 R17, P2, R23, R42, RZ ;  /* 0x0000002a17117210 */ /* 0x000fe40007f5e0ff */
[----:B------:R-:W-:Y:S02]  /*0c00*/  SEL R23, R16, RZ, P1 ;  /* 0x000000ff10177207 */ /* 0x000fe40000800000 */
[----:B------:R-:W-:Y:S02]  /*0c10*/  SHF.R.U32.HI R13, RZ, 0x1b, R22 ;  /* 0x0000001bff0d7819 */ /* 0x000fe40000011616 */
[----:B------:R-:W-:Y:S02]  /*0c20*/  LOP3.LUT R12, R12, 0x10, RZ, 0xc0, !PT ;  /* 0x000000100c0c7812 */ /* 0x000fe400078ec0ff */
[----:B------:R-:W-:-:S02]  /*0c30*/  LOP3.LUT R13, R13, 0x10, RZ, 0xc0, !PT ;  /* 0x000000100d0d7812 */ /* 0x000fc400078ec0ff */
[----:B------:R-:W-:Y:S01]  /*0c40*/  IADD3 R12, P3, R12, R23, RZ ;  /* 0x000000170c0c7210 */ /* 0x000fe20007f7e0ff */
[----:B------:R-:W-:Y:S01]  /*0c50*/  IMAD.X R16, RZ, RZ, R21, P2 ;  /* 0x000000ffff107224 */ /* 0x000fe200010e0615 */
[----:B------:R-:W-:Y:S02]  /*0c60*/  IADD3 R23, P0, R13, R26, RZ ;  /* 0x0000001a0d177210 */ /* 0x000fe40007f1e0ff */
[C---:B------:R-:W-:Y:S01]  /*0c70*/  LEA R42, P2, R17.reuse, UR8, 0x9 ;  /* 0x00000008112a7c11 */ /* 0x040fe2000f8448ff */
[----:B------:R-:W-:Y:S01]  /*0c80*/  IMAD.X R13, RZ, RZ, R20, P3 ;  /* 0x000000ffff0d7224 */ /* 0x000fe200018e0614 */
[----:B------:R-:W-:Y:S02]  /*0c90*/  LEA R20, P3, R12, UR8, 0x9 ;  /* 0x000000080c147c11 */ /* 0x000fe4000f8648ff */
[----:B------:R-:W-:Y:S01]  /*0ca0*/  LEA.HI.X R21, R17, UR9, R16, 0x9, P2 ;  /* 0x0000000911157c11 */ /* 0x000fe200090f4c10 */
[----:B------:R-:W-:Y:S01]  /*0cb0*/  IMAD.WIDE R16, R34, 0x4, R14 ;  /* 0x0000000422107825 */ /* 0x000fe200078e020e */
[----:B------:R-:W-:-:S02]  /*0cc0*/  LEA.HI.X R26, R12, UR9, R13, 0x9, P3 ;  /* 0x000000090c1a7c11 */ /* 0x000fc400098f4c0d */
[----:B------:R-:W-:Y:S02]  /*0cd0*/  CS2R R12, SRZ ;  /* 0x00000000000c7805 */ /* 0x000fe4000001ff00 */
[----:B------:R-:W-:-:S06]  /*0ce0*/  CS2R R14, SRZ ;  /* 0x00000000000e7805 */ /* 0x000fcc000001ff00 */
[----:B------:R0:W3:Y:S01]  /*0cf0*/  @P1 LDG.E.EL.128 R12, desc[UR4][R16.64+-0x200] ;  /* 0xfffe0004100c1981 */ /* 0x0000e2000c2e1d00 */
[----:B------:R-:W-:-:S05]  /*0d00*/  IMAD.X R22, RZ, RZ, R22, P0 ;  /* 0x000000ffff167224 */ /* 0x000fca00000e0616 */
[C---:B------:R-:W-:Y:S01]  /*0d10*/  SHF.L.U64.HI R43, R23.reuse, 0xd, R22 ;  /* 0x0000000d172b7819 */ /* 0x040fe20000010216 */
[----:B------:R-:W-:-:S05]  /*0d20*/  IMAD.SHL.U32 R23, R23, 0x2000, RZ ;  /* 0x0000200017177824 */ /* 0x000fca00078e00ff */
[----:B------:R-:W-:Y:S02]  /*0d30*/  IADD3 R22, P0, R23, R42, RZ ;  /* 0x0000002a17167210 */ /* 0x000fe40007f1e0ff */
[----:B------:R-:W-:-:S03]  /*0d40*/  IADD3 R20, P2, R20, R23, RZ ;  /* 0x0000001714147210 */ /* 0x000fc60007f5e0ff */
[----:B------:R-:W-:Y:S02]  /*0d50*/  IMAD.X R23, R43, 0x1, R21, P0 ;  /* 0x000000012b177824 */ /* 0x000fe400000e0615 */
[----:B------:R-:W-:Y:S02]  /*0d60*/  IMAD.X R21, R26, 0x1, R43, P2 ;  /* 0x000000011a157824 */ /* 0x000fe400010e062b */
[----:B------:R-:W-:Y:S01]  /*0d70*/  IMAD.WIDE R22, R27, 0x4, R22 ;  /* 0x000000041b167825 */ /* 0x000fe200078e0216 */
[----:B0-----:R-:W-:-:S03]  /*0d80*/  CS2R R16, SRZ ;  /* 0x0000000000107805 */ /* 0x001fc6000001ff00 */
[----:B------:R-:W-:Y:S01]  /*0d90*/  IMAD.WIDE R42, R27, 0x4, R20 ;  /* 0x000000041b2a7825 */ /* 0x000fe200078e0214 */
[C---:B------:R-:W-:Y:S02]  /*0da0*/  ISETP.GE.AND P0, PT, R34.reuse, 0x80, PT ;  /* 0x000000802200780c */ /* 0x040fe40003f06270 */
[----:B------:R-:W-:Y:S01]  /*0db0*/  CS2R R20, SRZ ;  /* 0x0000000000147805 */ /* 0x000fe2000001ff00 */
[----:B------:R-:W-:Y:S01]  /*0dc0*/  IMAD.WIDE R42, R34, 0x4, R42 ;  /* 0x00000004222a7825 */ /* 0x000fe200078e022a */
[----:B----4-:R-:W-:Y:S02]  /*0dd0*/  SEL R18, R18, RZ, P1 ;  /* 0x000000ff12127207 */ /* 0x010fe40000800000 */
[----:B--2---:R-:W-:Y:S02]  /*0de0*/  SEL R9, R9, RZ, P1 ;  /* 0x000000ff09097207 */ /* 0x004fe40000800000 */
[----:B------:R-:W-:Y:S02]  /*0df0*/  SEL R8, R8, RZ, P1 ;  /* 0x000000ff08087207 */ /* 0x000fe40000800000 */
[----:B------:R-:W-:-:S02]  /*0e00*/  SEL R10, R10, RZ, P1 ;  /* 0x000000ff0a0a7207 */ /* 0x000fc40000800000 */
[----:B------:R-:W-:Y:S02]  /*0e10*/  SEL R24, R24, RZ, P1 ;  /* 0x000000ff18187207 */ /* 0x000fe40000800000 */
[----:B---3--:R-:W-:Y:S02]  /*0e20*/  SEL R45, R12, RZ, P1 ;  /* 0x000000ff0c2d7207 */ /* 0x008fe40000800000 */
[----:B------:R-:W-:Y:S02]  /*0e30*/  SEL R12, R13, RZ, P1 ;  /* 0x000000ff0d0c7207 */ /* 0x000fe40000800000 */
[----:B------:R-:W-:-:S03]  /*0e40*/  SEL R13, R19, RZ, P1 ;  /* 0x000000ff130d7207 */ /* 0x000fc60000800000 */
[----:B------:R-:W-:-:S04]  /*0e50*/  FADD R12, -R9, R12 ;  /* 0x0000000c090c7221 */ /* 0x000fc80000000100 */
[----:B------:R-:W-:Y:S02]  /*0e60*/  FFMA R9, R12, R13, R9 ;  /* 0x0000000d0c097223 */ /* 0x000fe40000000009 */
[----:B------:R-:W0:Y:S01]  /*0e70*/  LDC.64 R12, c[0x0][0x210] ;  /* 0x00008400ff0c7b82 */ /* 0x000e220000000a00 */
[----:B------:R-:W-:Y:S01]  /*0e80*/  FADD R45, -R8, R45 ;  /* 0x0000002d082d7221 */ /* 0x000fe20000000100 */
[----:B------:R-:W-:-:S03]  /*0e90*/  SEL R27, R14, RZ, P1 ;  /* 0x000000ff0e1b7207 */ /* 0x000fc60000800000 */
[----:B------:R-:W-:Y:S01]  /*0ea0*/  FFMA R8, R45, R18, R8 ;  /* 0x000000122d087223 */ /* 0x000fe20000000008 */
[----:B------:R-:W-:Y:S01]  /*0eb0*/  CS2R R18, SRZ ;  /* 0x0000000000127805 */ /* 0x000fe2000001ff00 */
[----:B------:R-:W-:Y:S01]  /*0ec0*/  IMAD.WIDE R44, R34, 0x4, R22 ;  /* 0x00000004222c7825 */ /* 0x000fe200078e0216 */
[----:B------:R-:W-:-:S03]  /*0ed0*/  CS2R R22, SRZ ;  /* 0x0000000000167805 */ /* 0x000fc6000001ff00 */
[----:B------:R-:W-:Y:S01]  /*0ee0*/  FADD R27, -R10, R27 ;  /* 0x0000001b0a1b7221 */ /* 0x000fe20000000100 */
[----:B------:R1:W2:Y:S03]  /*0ef0*/  @P1 LDG.E.EL.128 R16, desc[UR4][R44.64+-0x200] ;  /* 0xfffe00042c101981 */ /* 0x0002a6000c2e1d00 */
[----:B------:R-:W-:Y:S01]  /*0f00*/  FFMA R10, R27, R24, R10 ;  /* 0x000000181b0a7223 */ /* 0x000fe2000000000a */
[----:B------:R-:W-:Y:S01]  /*0f10*/  CS2R R26, SRZ ;  /* 0x00000000001a7805 */ /* 0x000fe2000001ff00 */
[----:B------:R0:W3:Y:S01]  /*0f20*/  @P1 LDG.E.EL.128 R20, desc[UR4][R42.64+-0x200] ;  /* 0xfffe00042a141981 */ /* 0x0000e2000c2e1d00 */
[----:B-1----:R-:W-:Y:S01]  /*0f30*/  IMAD R45, R25, 0x80, R34 ;  /* 0x00000080192d7824 */ /* 0x002fe200078e0222 */
[----:B------:R-:W-:-:S03]  /*0f40*/  CS2R R24, SRZ ;  /* 0x0000000000187805 */ /* 0x000fc6000001ff00 */
[----:B0-----:R-:W-:-:S05]  /*0f50*/  IMAD.WIDE R42, R45, 0x4, R12 ;  /* 0x000000042d2a7825 */ /* 0x001fca00078e020c */
[----:B------:R-:W4:Y:S01]  /*0f60*/  @!P0 LDG.E.EL.128 R24, desc[UR4][R42.64] ;  /* 0x000000042a188981 */ /* 0x000f22000c2e1d00 */
[----:B------:R-:W-:Y:S02]  /*0f70*/  SEL R11, R11, RZ, P1 ;  /* 0x000000ff0b0b7207 */ /* 0x000fe40000800000 */
[----:B------:R-:W-:Y:S02]  /*0f80*/  SEL R14, R15, RZ, P1 ;  /* 0x000000ff0f0e7207 */ /* 0x000fe40000800000 */
[----:B------:R-:W-:-:S03]  /*0f90*/  SEL R38, R38, RZ, P1 ;  /* 0x000000ff26267207 */ /* 0x000fc60000800000 */
[----:B------:R-:W-:-:S04]  /*0fa0*/  FADD R14, -R11, R14 ;  /* 0x0000000e0b0e7221 */ /* 0x000fc80000000100 */
[----:B------:R-:W-:Y:S01]  /*0fb0*/  FFMA R11, R14, R38, R11 ;  /* 0x000000260e0b7223 */ /* 0x000fe2000000000b */
[----:B------:R-:W-:Y:S02]  /*0fc0*/  SEL R36, R36, RZ, P1 ;  /* 0x000000ff24247207 */ /* 0x000fe40000800000 */
[----:B------:R-:W-:Y:S02]  /*0fd0*/  SEL R41, R41, RZ, P1 ;  /* 0x000000ff29297207 */ /* 0x000fe40000800000 */
[----:B------:R-:W-:Y:S01]  /*0fe0*/  SEL R40, R40, RZ, P1 ;  /* 0x000000ff28287207 */ /* 0x000fe20000800000 */
[----:B------:R-:W-:Y:S01]  /*0ff0*/  IMAD R45, R29, 0x80, R34 ;  /* 0x000000801d2d7824 */ /* 0x000fe200078e0222 */
[----:B------:R-:W-:-:S05]  /*1000*/  IADD3 R30, P5, R37, R30, RZ ;  /* 0x0000001e251e7210 */ /* 0x000fca0007fbe0ff */
[----:B------:R-:W-:Y:S01]  /*1010*/  IMAD.X R35, R32, 0x1, R35, P5 ;  /* 0x0000000120237824 */ /* 0x000fe200028e0623 */
[----:B--2---:R-:W-:Y:S02]  /*1020*/  SEL R16, R16, RZ, P1 ;  /* 0x000000ff10107207 */ /* 0x004fe40000800000 */
[----:B---3--:R-:W-:Y:S02]  /*1030*/  SEL R15, R20, RZ, P1 ;  /* 0x000000ff140f7207 */ /* 0x008fe40000800000 */
[----:B------:R-:W-:-:S03]  /*1040*/  SEL R20, R39, RZ, P1 ;  /* 0x000000ff27147207 */ /* 0x000fc60000800000 */
[----:B------:R-:W-:Y:S01]  /*1050*/  FADD R39, -R16, R15 ;  /* 0x0000000f10277221 */ /* 0x000fe20000000100 */
[----:B------:R-:W-:Y:S01]  /*1060*/  SEL R17, R17, RZ, P1 ;  /* 0x000000ff11117207 */ /* 0x000fe20000800000 */
[----:B------:R-:W0:Y:S01]  /*1070*/  LDC.64 R14, c[0x0][0x248] ;  /* 0x00009200ff0e7b82 */ /* 0x000e220000000a00 */
[----:B------:R-:W-:Y:S01]  /*1080*/  SEL R38, R21, RZ, P1 ;  /* 0x000000ff15267207 */ /* 0x000fe20000800000 */
[----:B------:R-:W-:Y:S01]  /*1090*/  FFMA R16, R39, R20, R16 ;  /* 0x0000001427107223 */ /* 0x000fe20000000010 */
[----:B------:R-:W-:Y:S02]  /*10a0*/  SEL R20, R19, RZ, P1 ;  /* 0x000000ff13147207 */ /* 0x000fe40000800000 */
[----:B----4-:R-:W-:Y:S02]  /*10b0*/  SEL R27, R27, RZ, !P0 ;  /* 0x000000ff1b1b7207 */ /* 0x010fe40004000000 */
[----:B------:R-:W-:-:S03]  /*10c0*/  SEL R23, R23, RZ, P1 ;  /* 0x000000ff17177207 */ /* 0x000fc60000800000 */
[----:B------:R-:W-:Y:S01]  /*10d0*/  FMUL R21, R27, 1.4426950216293334961 ;  /* 0x3fb8aa3b1b157820 */ /* 0x000fe20000400000 */
[----:B------:R-:W-:Y:S02]  /*10e0*/  SEL R18, R18, RZ, P1 ;  /* 0x000000ff12127207 */ /* 0x000fe40000800000 */
[----:B------:R-:W-:Y:S01]  /*10f0*/  SEL R19, R22, RZ, P1 ;  /* 0x000000ff16137207 */ /* 0x000fe20000800000 */
[----:B------:R-:W-:Y:S01]  /*1100*/  FADD R38, -R17, R38 ;  /* 0x0000002611267221 */ /* 0x000fe20000000100 */
[----:B------:R-:W1:Y:S01]  /*1110*/  FRND R22, R21 ;  /* 0x0000001500167307 */ /* 0x000e620000201000 */
[----:B------:R-:W-:Y:S02]  /*1120*/  FADD R23, -R20, R23 ;  /* 0x0000001714177221 */ /* 0x000fe40000000100 */
[----:B------:R-:W-:Y:S01]  /*1130*/  FADD R39, -R18, R19 ;  /* 0x0000001312277221 */ /* 0x000fe20000000100 */
[----:B------:R-:W-:Y:S01]  /*1140*/  FFMA R19, R38, R36, R17 ;  /* 0x0000002426137223 */ /* 0x000fe20000000011 */
[----:B------:R-:W-:Y:S01]  /*1150*/  FFMA R17, R23, R41, R20 ;  /* 0x0000002917117223 */ /* 0x000fe20000000014 */
[----:B------:R-:W-:-:S05]  /*1160*/  FADD.FTZ R20, |R27|, -RZ ;  /* 0x800000ff1b147221 */ /* 0x000fca0000010200 */
[----:B------:R-:W-:Y:S01]  /*1170*/  FSETP.GEU.AND P2, PT, R20, 0.40999999642372131348, PT ;  /* 0x3ed1eb851400780b */ /* 0x000fe20003f4e000 */
[----:B------:R-:W-:-:S03]  /*1180*/  FFMA R18, R39, R40, R18 ;  /* 0x0000002827127223 */ /* 0x000fc60000000012 */
[----:B-1----:R-:W-:Y:S01]  /*1190*/  FSEL R44, R22, RZ, P2 ;  /* 0x000000ff162c7208 */ /* 0x002fe20001000000 */
[----:B0-----:R-:W-:-:S04]  /*11a0*/  IMAD.WIDE R42, R33, 0x4, R14 ;  /* 0x00000004212a7825 */ /* 0x001fc800078e020e */
[----:B------:R-:W-:-:S04]  /*11b0*/  IMAD.WIDE R40, R31, 0x4, R14 ;  /* 0x000000041f287825 */ /* 0x000fc800078e020e */
[C---:B------:R-:W-:Y:S01]  /*11c0*/  FFMA.FTZ R15, -R44.reuse, 0.693145751953125, R27 ;  /* 0x3f3172002c0f7823 */ /* 0x040fe2000001011b */
[----:B------:R-:W-:Y:S01]  /*11d0*/  CS2R R38, SRZ ;  /* 0x0000000000267805 */ /* 0x000fe2000001ff00 */
[----:B------:R-:W-:Y:S02]  /*11e0*/  IMAD.MOV.U32 R31, RZ, RZ, 0x3ab5ebe6 ;  /* 0x3ab5ebe6ff1f7424 */ /* 0x000fe400078e00ff */
[----:B------:R-:W-:Y:S01]  /*11f0*/  FFMA.FTZ R14, -R44, 1.428606765330187045e-06, R15 ;  /* 0x35bfbe8e2c0e7823 */ /* 0x000fe2000001010f */
[----:B------:R-:W-:Y:S02]  /*1200*/  IMAD.MOV.U32 R36, RZ, RZ, RZ ;  /* 0x000000ffff247224 */ /* 0x000fe400078e00ff */
[----:B------:R-:W-:Y:S02]  /*1210*/  IMAD.MOV.U32 R33, RZ, RZ, RZ ;  /* 0x000000ffff217224 */ /* 0x000fe400078e00ff */
[----:B------:R-:W-:Y:S01]  /*1220*/  FFMA.FTZ R15, R14, R31, 0.0083824126049876213074 ;  /* 0x3c0956630e0f7423 */ /* 0x000fe2000001001f */
[----:B------:R-:W-:-:S02]  /*1230*/  CS2R R20, SRZ ;  /* 0x0000000000147805 */ /* 0x000fc4000001ff00 */
[----:B------:R-:W-:Y:S02]  /*1240*/  CS2R R22, SRZ ;  /* 0x0000000000167805 */ /* 0x000fe4000001ff00 */
[----:B------:R-:W-:Y:S01]  /*1250*/  FSETP.NEU.AND P2, PT, R44, 128, PT ;  /* 0x430000002c00780b */ /* 0x000fe20003f4d000 */
[----:B------:R-:W2:Y:S01]  /*1260*/  @P1 LDG.E.EL R36, desc[UR4][R42.64] ;  /* 0x000000042a241981 */ /* 0x000ea2000c2e1900 */
[----:B------:R-:W-:-:S03]  /*1270*/  SEL R26, R26, RZ, !P0 ;  /* 0x000000ff1a1a7207 */ /* 0x000fc60004000000 */
[----:B------:R-:W3:Y:S04]  /*1280*/  @P1 LDG.E.EL R39, desc[UR4][R42.64] ;  /* 0x000000042a271981 */ /* 0x000ee8000c2e1900 */
[----:B------:R-:W4:Y:S04]  /*1290*/  @P1 LDG.E.EL R38, desc[UR4][R42.64] ;  /* 0x000000042a261981 */ /* 0x000f28000c2e1900 */
[----:B------:R0:W2:Y:S04]  /*12a0*/  @P1 LDG.E.EL R33, desc[UR4][R42.64] ;  /* 0x000000042a211981 */ /* 0x0000a8000c2e1900 */
[----:B------:R-:W2:Y:S04]  /*12b0*/  @P1 LDG.E.EL R20, desc[UR4][R40.64] ;  /* 0x0000000428141981 */ /* 0x000ea8000c2e1900 */
[----:B------:R-:W2:Y:S01]  /*12c0*/  @P1 LDG.E.EL R21, desc[UR4][R40.64] ;  /* 0x0000000428151981 */ /* 0x000ea2000c2e1900 */
[----:B0-----:R-:W-:Y:S01]  /*12d0*/  FFMA.FTZ R43, R14, R15, 0.041667830199003219604 ;  /* 0x3d2aabe30e2b7423 */ /* 0x001fe2000001000f */
[----:B------:R-:W-:-:S02]  /*12e0*/  FSEL R15, R44, 127, P2 ;  /* 0x42fe00002c0f7808 */ /* 0x000fc40001000000 */
[----:B------:R-:W2:Y:S01]  /*12f0*/  @P1 LDG.E.EL R22, desc[UR4][R40.64] ;  /* 0x0000000428161981 */ /* 0x000ea2000c2e1900 */
[----:B------:R-:W-:-:S03]  /*1300*/  FFMA.FTZ R43, R14, R43, 0.16666397452354431152 ;  /* 0x3e2aa9f60e2b7423 */ /* 0x000fc6000001002b */
[----:B------:R0:W2:Y:S01]  /*1310*/  @P1 LDG.E.EL R23, desc[UR4][R40.64] ;  /* 0x0000000428171981 */ /* 0x0000a2000c2e1900 */
[----:B------:R-:W1:Y:S01]  /*1320*/  MUFU.EX2 R42, R15 ;  /* 0x0000000f002a7308 */ /* 0x000e620000000800 */
[----:B------:R-:W-:Y:S01]  /*1330*/  FFMA.FTZ R43, R14, R43, 0.49999994039535522461 ;  /* 0x3efffffe0e2b7423 */ /* 0x000fe2000001002b */
[----:B0-----:R-:W-:-:S03]  /*1340*/  FMUL R40, R26, 1.4426950216293334961 ;  /* 0x3fb8aa3b1a287820 */ /* 0x001fc60000400000 */
[----:B------:R-:W-:-:S03]  /*1350*/  FMUL R43, R14, R43 ;  /* 0x0000002b0e2b7220 */ /* 0x000fc60000400000 */
[----:B------:R-:W0:Y:S01]  /*1360*/  FRND R40, R40 ;  /* 0x0000002800287307 */ /* 0x000e220000201000 */
[----:B------:R-:W-:Y:S01]  /*1370*/  FFMA.FTZ R43, R14, R43, R14 ;  /* 0x0000002b0e2b7223 */ /* 0x000fe2000001000e */
[----:B------:R-:W-:Y:S01]  /*1380*/  FADD.FTZ R14, |R26|, -RZ ;  /* 0x800000ff1a0e7221 */ /* 0x000fe20000010200 */
[----:B-1----:R-:W-:-:S04]  /*1390*/  FADD R41, R42, -1 ;  /* 0xbf8000002a297421 */ /* 0x002fc80000000000 */
[----:B------:R-:W-:Y:S01]  /*13a0*/  FSETP.GEU.AND P3, PT, R14, 0.40999999642372131348, PT ;  /* 0x3ed1eb850e00780b */ /* 0x000fe20003f6e000 */
[----:B------:R-:W-:-:S03]  /*13b0*/  FFMA.FTZ R14, R42, R43, R41 ;  /* 0x0000002b2a0e7223 */ /* 0x000fc60000010029 */
[----:B0-----:R-:W-:-:S05]  /*13c0*/  FSEL R41, R40, RZ, P3 ;  /* 0x000000ff28297208 */ /* 0x001fca0001800000 */
[----:B------:R-:W-:-:S04]  /*13d0*/  FFMA.FTZ R34, -R41, 0.693145751953125, R26 ;  /* 0x3f31720029227823 */ /* 0x000fc8000001011a */
[C---:B------:R-:W-:Y:S01]  /*13e0*/  FFMA.FTZ R34, -R41.reuse, 1.428606765330187045e-06, R34 ;  /* 0x35bfbe8e29227823 */ /* 0x040fe20000010122 */
[----:B------:R-:W-:-:S03]  /*13f0*/  FSETP.NEU.AND P4, PT, R41, 128, PT ;  /* 0x430000002900780b */ /* 0x000fc60003f8d000 */
[----:B------:R-:W-:Y:S01]  /*1400*/  FFMA.FTZ R29, R34, R31, 0.0083824126049876213074 ;  /* 0x3c095663221d7423 */ /* 0x000fe2000001001f */
[----:B------:R-:W-:-:S03]  /*1410*/  SEL R25, R25, RZ, !P0 ;  /* 0x000000ff19197207 */ /* 0x000fc60004000000 */
[----:B------:R-:W-:Y:S01]  /*1420*/  FFMA.FTZ R29, R34, R29, 0.041667830199003219604 ;  /* 0x3d2aabe3221d7423 */ /* 0x000fe2000001001d */
[----:B------:R-:W-:-:S03]  /*1430*/  FSEL R37, R41, 127, P4 ;  /* 0x42fe000029257808 */ /* 0x000fc60002000000 */
[C---:B------:R-:W-:Y:S01]  /*1440*/  FFMA.FTZ R41, R34.reuse, R29, 0.16666397452354431152 ;  /* 0x3e2aa9f622297423 */ /* 0x040fe2000001001d */
[----:B------:R-:W-:Y:S01]  /*1450*/  FMUL R40, R25, 1.4426950216293334961 ;  /* 0x3fb8aa3b19287820 */ /* 0x000fe20000400000 */
[----:B------:R-:W0:Y:S02]  /*1460*/  MUFU.EX2 R29, R37 ;  /* 0x00000025001d7308 */ /* 0x000e240000000800 */
[----:B------:R-:W-:-:S04]  /*1470*/  FFMA.FTZ R41, R34, R41, 0.49999994039535522461 ;  /* 0x3efffffe22297423 */ /* 0x000fc80000010029 */
[C---:B------:R-:W-:Y:S02]  /*1480*/  FMUL R41, R34.reuse, R41 ;  /* 0x0000002922297220 */ /* 0x040fe40000400000 */
[----:B------:R-:W1:Y:S02]  /*1490*/  FRND R40, R40 ;  /* 0x0000002800287307 */ /* 0x000e640000201000 */
[----:B------:R-:W-:Y:S01]  /*14a0*/  FFMA.FTZ R42, R34, R41, R34 ;  /* 0x00000029222a7223 */ /* 0x000fe20000010022 */
[----:B------:R-:W-:-:S05]  /*14b0*/  FADD.FTZ R34, |R25|, -RZ ;  /* 0x800000ff19227221 */ /* 0x000fca0000010200 */
[----:B------:R-:W-:Y:S01]  /*14c0*/  FSETP.GEU.AND P3, PT, R34, 0.40999999642372131348, PT ;  /* 0x3ed1eb852200780b */ /* 0x000fe20003f6e000 */
[----:B0-----:R-:W-:-:S04]  /*14d0*/  FADD R34, R29, -1 ;  /* 0xbf8000001d227421 */ /* 0x001fc80000000000 */
[----:B------:R-:W-:Y:S01]  /*14e0*/  FFMA.FTZ R29, R29, R42, R34 ;  /* 0x0000002a1d1d7223 */ /* 0x000fe20000010022 */
[----:B-1----:R-:W-:Y:S01]  /*14f0*/  FSEL R34, R40, RZ, P3 ;  /* 0x000000ff28227208 */ /* 0x002fe20001800000 */
[----:B------:R-:W-:Y:S01]  /*1500*/  @!P2 FADD R14, R14, R14 ;  /* 0x0000000e0e0ea221 */ /* 0x000fe20000000000 */
[----:B------:R-:W-:-:S03]  /*1510*/  SEL R40, R24, RZ, !P0 ;  /* 0x000000ff18287207 */ /* 0x000fc60004000000 */
[C---:B------:R-:W-:Y:S01]  /*1520*/  FFMA.FTZ R41, -R34.reuse, 0.693145751953125, R25 ;  /* 0x3f31720022297823 */ /* 0x040fe20000010119 */
[----:B------:R-:W-:Y:S01]  /*1530*/  FSETP.NEU.AND P2, PT, R34, 128, PT ;  /* 0x430000002200780b */ /* 0x000fe20003f4d000 */
[----:B------:R-:W-:Y:S01]  /*1540*/  IMAD.WIDE R44, R45, 0x4, R12 ;  /* 0x000000042d2c7825 */ /* 0x000fe200078e020c */
[----:B------:R-:W-:-:S03]  /*1550*/  FSETP.NEU.AND P6, PT, R27, RZ, PT ;  /* 0x000000ff1b00720b */ /* 0x000fc60003fcd000 */
[----:B------:R-:W-:Y:S01]  /*1560*/  FFMA.FTZ R42, -R34, 1.428606765330187045e-06, R41 ;  /* 0x35bfbe8e222a7823 */ /* 0x000fe20000010129 */
[----:B------:R-:W-:Y:S01]  /*1570*/  FSETP.GT.AND P3, PT, R15, 128, PT ;  /* 0x430000000f00780b */ /* 0x000fe20003f64000 */
[----:B------:R-:W-:Y:S01]  /*1580*/  FADD.FTZ R13, |R40|, -RZ ;  /* 0x800000ff280d7221 */ /* 0x000fe20000010200 */
[----:B------:R-:W-:Y:S01]  /*1590*/  FSEL R12, R34, 127, P2 ;  /* 0x42fe0000220c7808 */ /* 0x000fe20001000000 */
[----:B------:R-:W-:Y:S01]  /*15a0*/  FFMA.FTZ R41, R42, R31, 0.0083824126049876213074 ;  /* 0x3c0956632a297423 */ /* 0x000fe2000001001f */
[----:B------:R-:W-:Y:S01]  /*15b0*/  FMUL R24, R40, 1.4426950216293334961 ;  /* 0x3fb8aa3b28187820 */ /* 0x000fe20000400000 */
[----:B------:R-:W-:Y:S02]  /*15c0*/  FSEL R14, R14, +INF , !P3 ;  /* 0x7f8000000e0e7808 */ /* 0x000fe40005800000 */
[----:B------:R-:W-:Y:S01]  /*15d0*/  FFMA.FTZ R41, R42, R41, 0.041667830199003219604 ;  /* 0x3d2aabe32a297423 */ /* 0x000fe20000010029 */
[----:B------:R-:W-:Y:S01]  /*15e0*/  FSETP.GEU.AND P3, PT, R13, 0.40999999642372131348, PT ;  /* 0x3ed1eb850d00780b */ /* 0x000fe20003f6e000 */
[----:B------:R-:W0:Y:S01]  /*15f0*/  MUFU.EX2 R12, R12 ;  /* 0x0000000c000c7308 */ /* 0x000e220000000800 */
[----:B------:R-:W-:Y:S01]  /*1600*/  FMUL R13, R40, 1.4426950216293334961 ;  /* 0x3fb8aa3b280d7820 */ /* 0x000fe20000400000 */
[----:B------:R-:W-:Y:S01]  /*1610*/  FSETP.GEU.AND P5, PT, R15, -25, PT ;  /* 0xc1c800000f00780b */ /* 0x000fe20003fae000 */
[----:B------:R-:W-:Y:S01]  /*1620*/  FFMA.FTZ R41, R42, R41, 0.16666397452354431152 ;  /* 0x3e2aa9f62a297423 */ /* 0x000fe20000010029 */
[----:B------:R-:W-:-:S04]  /*1630*/  FADD R32, R27, R27 ;  /* 0x0000001b1b207221 */ /* 0x000fc80000000000 */
[----:B------:R-:W1:Y:S01]  /*1640*/  FRND R43, R24 ;  /* 0x00000018002b7307 */ /* 0x000e620000201000 */
[----:B------:R-:W-:Y:S01]  /*1650*/  @P6 FSEL R32, R14, -1, P5 ;  /* 0xbf8000000e206808 */ /* 0x000fe20002800000 */
[----:B------:R-:W-:Y:S01]  /*1660*/  FADD.FTZ R14, |R40|, -RZ ;  /* 0x800000ff280e7221 */ /* 0x000fe20000010200 */
[----:B------:R-:W-:-:S05]  /*1670*/  FFMA.FTZ R41, R42, R41, 0.49999994039535522461 ;  /* 0x3efffffe2a297423 */ /* 0x000fca0000010029 */
[----:B------:R-:W5:Y:S01]  /*1680*/  FRND R13, R13 ;  /* 0x0000000d000d7307 */ /* 0x000f620000201000 */
[----:B------:R-:W-:Y:S01]  /*1690*/  FMUL R41, R42, R41 ;  /* 0x000000292a297220 */ /* 0x000fe20000400000 */
[----:B------:R-:W-:Y:S01]  /*16a0*/  FSETP.GEU.AND P5, PT, R14, 0.40999999642372131348, PT ;  /* 0x3ed1eb850e00780b */ /* 0x000fe20003fae000 */
[----:B0-----:R-:W-:Y:S02]  /*16b0*/  FADD R15, R12, -1 ;  /* 0xbf8000000c0f7421 */ /* 0x001fe40000000000 */
[----:B------:R-:W-:Y:S01]  /*16c0*/  FFMA.FTZ R41, R42, R41, R42 ;  /* 0x000000292a297223 */ /* 0x000fe2000001002a */
[----:B-1----:R-:W-:-:S03]  /*16d0*/  FSEL R43, R43, RZ, P5 ;  /* 0x000000ff2b2b7208 */ /* 0x002fc60002800000 */
[----:B------:R-:W-:Y:S02]  /*16e0*/  FFMA.FTZ R41, R12, R41, R15 ;  /* 0x000000290c297223 */ /* 0x000fe4000001000f */
[----:B------:R-:W-:Y:S01]  /*16f0*/  FFMA.FTZ R12, -R43, 0.693145751953125, R40 ;  /* 0x3f3172002b0c7823 */ /* 0x000fe20000010128 */
[----:B-----5:R-:W-:-:S03]  /*1700*/  FSEL R14, R13, RZ, P3 ;  /* 0x000000ff0d0e7208 */ /* 0x020fc60001800000 */
[----:B------:R-:W-:Y:S01]  /*1710*/  FFMA.FTZ R12, -R43, 1.428606765330187045e-06, R12 ;  /* 0x35bfbe8e2b0c7823 */ /* 0x000fe2000001010c */
[----:B------:R-:W-:-:S03]  /*1720*/  FSETP.NEU.AND P3, PT, R14, 128, PT ;  /* 0x430000000e00780b */ /* 0x000fc60003f6d000 */
[----:B------:R-:W-:Y:S01]  /*1730*/  FFMA.FTZ R15, R12, R31, 0.0083824126049876213074 ;  /* 0x3c0956630c0f7423 */ /* 0x000fe2000001001f */
[----:B------:R-:W-:-:S03]  /*1740*/  FSEL R14, R14, 127, P3 ;  /* 0x42fe00000e0e7808 */ /* 0x000fc60001800000 */
[C---:B------:R-:W-:Y:S01]  /*1750*/  FFMA.FTZ R15, R12.reuse, R15, 0.041667830199003219604 ;  /* 0x3d2aabe30c0f7423 */ /* 0x040fe2000001000f */
[----:B------:R-:W0:Y:S03]  /*1760*/  MUFU.EX2 R42, R14 ;  /* 0x0000000e002a7308 */ /* 0x000e260000000800 */
[----:B------:R-:W-:-:S04]  /*1770*/  FFMA.FTZ R15, R12, R15, 0.16666397452354431152 ;  /* 0x3e2aa9f60c0f7423 */ /* 0x000fc8000001000f */
[----:B------:R-:W-:-:S04]  /*1780*/  FFMA.FTZ R15, R12, R15, 0.49999994039535522461 ;  /* 0x3efffffe0c0f7423 */ /* 0x000fc8000001000f */
[----:B------:R-:W-:-:S04]  /*1790*/  FMUL R15, R12, R15 ;  /* 0x0000000f0c0f7220 */ /* 0x000fc80000400000 */
[----:B------:R-:W-:Y:S01]  /*17a0*/  FFMA.FTZ R15, R12, R15, R12 ;  /* 0x0000000f0c0f7223 */ /* 0x000fe2000001000c */
[----:B0-----:R-:W-:-:S04]  /*17b0*/  FADD R13, R42, -1 ;  /* 0xbf8000002a0d7421 */ /* 0x001fc80000000000 */
[----:B------:R-:W-:Y:S01]  /*17c0*/  FFMA.FTZ R42, R42, R15, R13 ;  /* 0x0000000f2a2a7223 */ /* 0x000fe2000001000d */
[----:B------:R-:W-:Y:S02]  /*17d0*/  CS2R R12, SRZ ;  /* 0x00000000000c7805 */ /* 0x000fe4000001ff00 */
[----:B------:R-:W-:-:S06]  /*17e0*/  CS2R R14, SRZ ;  /* 0x00000000000e7805 */ /* 0x000fcc000001ff00 */
[----:B------:R-:W5:Y:S01]  /*17f0*/  @!P0 LDG.E.EL.128 R12, desc[UR4][R44.64] ;  /* 0x000000042c0c8981 */ /* 0x000f62000c2e1d00 */
[C---:B------:R-:W-:Y:S01]  /*1800*/  FSETP.NEU.AND P5, PT, R26.reuse, RZ, PT ;  /* 0x000000ff1a00720b */ /* 0x040fe20003fad000 */
[----:B------:R-:W-:Y:S01]  /*1810*/  @!P4 FADD R29, R29, R29 ;  /* 0x0000001d1d1dc221 */ /* 0x000fe20000000000 */
[C---:B------:R-:W-:Y:S02]  /*1820*/  FSETP.GT.AND P4, PT, R37.reuse, 128, PT ;  /* 0x430000002500780b */ /* 0x040fe40003f84000 */
[----:B------:R-:W-:Y:S02]  /*1830*/  FSETP.GEU.AND P6, PT, R37, -25, PT ;  /* 0xc1c800002500780b */ /* 0x000fe40003fce000 */
[----:B------:R-:W-:Y:S01]  /*1840*/  FSEL R29, R29, +INF , !P4 ;  /* 0x7f8000001d1d7808 */ /* 0x000fe20006000000 */
[----:B------:R-:W-:-:S06]  /*1850*/  FADD R37, R26, R26 ;  /* 0x0000001a1a257221 */ /* 0x000fcc0000000000 */
[----:B------:R-:W-:Y:S01]  /*1860*/  @P5 FSEL R37, R29, -1, P6 ;  /* 0xbf8000001d255808 */ /* 0x000fe20003000000 */
[----:B------:R-:W-:Y:S01]  /*1870*/  @!P2 FADD R41, R41, R41 ;  /* 0x000000292929a221 */ /* 0x000fe20000000000 */
[----:B------:R-:W-:Y:S02]  /*1880*/  FSEL R34, R34, 127, P2 ;  /* 0x42fe000022227808 */ /* 0x000fe40001000000 */
[----:B------:R-:W-:Y:S02]  /*1890*/  FSETP.NEU.AND P2, PT, R25, RZ, PT ;  /* 0x000000ff1900720b */ /* 0x000fe40003f4d000 */
[----:B------:R-:W-:Y:S02]  /*18a0*/  FSETP.GT.AND P6, PT, R34, 128, PT ;  /* 0x430000002200780b */ /* 0x000fe40003fc4000 */
[----:B------:R-:W-:Y:S01]  /*18b0*/  FSEL R43, R43, 127, P3 ;  /* 0x42fe00002b2b7808 */ /* 0x000fe20001800000 */
[----:B------:R-:W-:Y:S01]  /*18c0*/  @!P3 FADD R42, R42, R42 ;  /* 0x0000002a2a2ab221 */ /* 0x000fe20000000000 */
[----:B------:R-:W-:-:S02]  /*18d0*/  FSEL R41, R41, +INF , !P6 ;  /* 0x7f80000029297808 */ /* 0x000fc40007000000 */
[----:B------:R-:W-:Y:S02]  /*18e0*/  FSETP.GT.AND P6, PT, R43, 128, PT ;  /* 0x430000002b00780b */ /* 0x000fe40003fc4000 */
[----:B------:R-:W-:Y:S01]  /*18f0*/  FSETP.GEU.AND P5, PT, R34, -25, PT ;  /* 0xc1c800002200780b */ /* 0x000fe20003fae000 */
[----:B------:R-:W-:Y:S01]  /*1900*/  FADD R34, R25, R25 ;  /* 0x0000001919227221 */ /* 0x000fe20000000000 */
[----:B------:R-:W-:Y:S02]  /*1910*/  FSETP.GEU.AND P3, PT, R43, -25, PT ;  /* 0xc1c800002b00780b */ /* 0x000fe40003f6e000 */
[----:B------:R-:W-:Y:S02]  /*1920*/  FSEL R42, R42, +INF , !P6 ;  /* 0x7f8000002a2a7808 */ /* 0x000fe40007000000 */
[----:B------:R-:W-:Y:S01]  /*1930*/  @P2 FSEL R34, R41, -1, P5 ;  /* 0xbf80000029222808 */ /* 0x000fe20002800000 */
[C---:B------:R-:W-:Y:S01]  /*1940*/  FADD R41, R40.reuse, R40 ;  /* 0x0000002828297221 */ /* 0x040fe20000000000 */
[----:B------:R-:W-:-:S02]  /*1950*/  FSETP.GT.AND P2, PT, R40, RZ, PT ;  /* 0x000000ff2800720b */ /* 0x000fc40003f44000 */
[----:B-----5:R-:W-:-:S05]  /*1960*/  SEL R24, R12, RZ, !P0 ;  /* 0x000000ff0c187207 */ /* 0x020fca0004000000 */
[----:B------:R-:W-:-:S06]  /*1970*/  FMUL R12, R24, 1.4426950216293334961 ;  /* 0x3fb8aa3b180c7820 */ /* 0x000fcc0000400000 */
[----:B------:R-:W0:Y:S01]  /*1980*/  FRND R12, R12 ;  /* 0x0000000c000c7307 */ /* 0x000e220000201000 */
[----:B------:R-:W-:-:S05]  /*1990*/  FADD.FTZ R29, |R24|, -RZ ;  /* 0x800000ff181d7221 */ /* 0x000fca0000010200 */
[----:B------:R-:W-:-:S04]  /*19a0*/  FSETP.GEU.AND P4, PT, R29, 0.40999999642372131348, PT ;  /* 0x3ed1eb851d00780b */ /* 0x000fc80003f8e000 */
[----:B0-----:R-:W-:Y:S02]  /*19b0*/  FSEL R29, R12, RZ, P4 ;  /* 0x000000ff0c1d7208 */ /* 0x001fe40002000000 */
[----:B------:R-:W-:-:S03]  /*19c0*/  FSETP.NEU.AND P4, PT, R40, RZ, PT ;  /* 0x000000ff2800720b */ /* 0x000fc60003f8d000 */
[----:B------:R-:W-:-:S04]  /*19d0*/  FFMA.FTZ R12, -R29, 0.693145751953125, R24 ;  /* 0x3f3172001d0c7823 */ /* 0x000fc80000010118 */
[----:B------:R-:W-:-:S04]  /*19e0*/  FFMA.FTZ R12, -R29, 1.428606765330187045e-06, R12 ;  /* 0x35bfbe8e1d0c7823 */ /* 0x000fc8000001010c */
[----:B------:R-:W-:Y:S02]  /*19f0*/  FFMA.FTZ R43, R12, R31, 0.0083824126049876213074 ;  /* 0x3c0956630c2b7423 */ /* 0x000fe4000001001f */
[----:B------:R-:W-:Y:S02]  /*1a00*/  @P4 FSEL R41, R42, -1, P3 ;  /* 0xbf8000002a294808 */ /* 0x000fe40001800000 */
[----:B------:R-:W-:Y:S01]  /*1a10*/  FSETP.NEU.AND P3, PT, R29, 128, PT ;  /* 0x430000001d00780b */ /* 0x000fe20003f6d000 */
[----:B------:R-:W-:-:S03]  /*1a20*/  FFMA.FTZ R43, R12, R43, 0.041667830199003219604 ;  /* 0x3d2aabe30c2b7423 */ /* 0x000fc6000001002b */
[----:B------:R-:W-:Y:S01]  /*1a30*/  FSEL R29, R29, 127, P3 ;  /* 0x42fe00001d1d7808 */ /* 0x000fe20001800000 */
[----:B------:R-:W-:-:S03]  /*1a40*/  FFMA.FTZ R43, R12, R43, 0.16666397452354431152 ;  /* 0x3e2aa9f60c2b7423 */ /* 0x000fc6000001002b */
[----:B------:R-:W0:Y:S01]  /*1a50*/  MUFU.EX2 R42, R29 ;  /* 0x0000001d002a7308 */ /* 0x000e220000000800 */
[----:B------:R-:W-:-:S04]  /*1a60*/  FFMA.FTZ R43, R12, R43, 0.49999994039535522461 ;  /* 0x3efffffe0c2b7423 */ /* 0x000fc8000001002b */
[----:B------:R-:W-:-:S04]  /*1a70*/  FMUL R43, R12, R43 ;  /* 0x0000002b0c2b7220 */ /* 0x000fc80000400000 */
[----:B------:R-:W-:Y:S01]  /*1a80*/  FFMA.FTZ R43, R12, R43, R12 ;  /* 0x0000002b0c2b7223 */ /* 0x000fe2000001000c */
[----:B------:R-:W-:Y:S02]  /*1a90*/  FSEL R12, R40, R41, P2 ;  /* 0x00000029280c7208 */ /* 0x000fe40001000000 */
[----:B------:R-:W-:Y:S01]  /*1aa0*/  SEL R40, R13, RZ, !P0 ;  /* 0x000000ff0d287207 */ /* 0x000fe20004000000 */
[----:B0-----:R-:W-:-:S04]  /*1ab0*/  FADD R41, R42, -1 ;  /* 0xbf8000002a297421 */ /* 0x001fc80000000000 */
[----:B------:R-:W-:Y:S01]  /*1ac0*/  FFMA.FTZ R43, R42, R43, R41 ;  /* 0x0000002b2a2b7223 */ /* 0x000fe20000010029 */
[----:B------:R-:W-:-:S04]  /*1ad0*/  FMUL R41, R40, 1.4426950216293334961 ;  /* 0x3fb8aa3b28297820 */ /* 0x000fc80000400000 */
[----:B------:R-:W0:Y:S01]  /*1ae0*/  FRND R13, R41 ;  /* 0x00000029000d7307 */ /* 0x000e220000201000 */
[----:B------:R-:W-:-:S05]  /*1af0*/  FADD.FTZ R42, |R40|, -RZ ;  /* 0x800000ff282a7221 */ /* 0x000fca0000010200 */
[----:B------:R-:W-:-:S04]  /*1b00*/  FSETP.GEU.AND P2, PT, R42, 0.40999999642372131348, PT ;  /* 0x3ed1eb852a00780b */ /* 0x000fc80003f4e000 */
[----:B0-----:R-:W-:-:S05]  /*1b10*/  FSEL R13, R13, RZ, P2 ;  /* 0x000000ff0d0d7208 */ /* 0x001fca0001000000 */
[----:B------:R-:W-:-:S04]  /*1b20*/  FFMA.FTZ R44, -R13, 0.693145751953125, R40 ;  /* 0x3f3172000d2c7823 */ /* 0x000fc80000010128 */
[----:B------:R-:W-:Y:S01]  /*1b30*/  FFMA.FTZ R44, -R13, 1.428606765330187045e-06, R44 ;  /* 0x35bfbe8e0d2c7823 */ /* 0x000fe2000001012c */
[----:B------:R-:W-:-:S03]  /*1b40*/  FSETP.NEU.AND P4, PT, R24, RZ, PT ;  /* 0x000000ff1800720b */ /* 0x000fc60003f8d000 */
[C---:B------:R-:W-:Y:S01]  /*1b50*/  FFMA.FTZ R41, R44.reuse, R31, 0.0083824126049876213074 ;  /* 0x3c0956632c297423 */ /* 0x040fe2000001001f */
[----:B------:R-:W-:Y:S01]  /*1b60*/  @!P3 FADD R43, R43, R43 ;  /* 0x0000002b2b2bb221 */ /* 0x000fe20000000000 */
[C---:B------:R-:W-:Y:S02]  /*1b70*/  FSETP.GT.AND P2, PT, R29.reuse, 128, PT ;  /* 0x430000001d00780b */ /* 0x040fe40003f44000 */
[C---:B------:R-:W-:Y:S01]  /*1b80*/  FFMA.FTZ R41, R44.reuse, R41, 0.041667830199003219604 ;  /* 0x3d2aabe32c297423 */ /* 0x040fe20000010029 */
[----:B------:R-:W-:Y:S02]  /*1b90*/  FSETP.GEU.AND P3, PT, R29, -25, PT ;  /* 0xc1c800001d00780b */ /* 0x000fe40003f6e000 */
[----:B------:R-:W-:Y:S01]  /*1ba0*/  FSEL R43, R43, +INF , !P2 ;  /* 0x7f8000002b2b7808 */ /* 0x000fe20005000000 */
[----:B------:R-:W-:Y:S01]  /*1bb0*/  FFMA.FTZ R41, R44, R41, 0.16666397452354431152 ;  /* 0x3e2aa9f62c297423 */ /* 0x000fe20000010029 */
[----:B------:R-:W-:Y:S02]  /*1bc0*/  FADD R29, R24, R24 ;  /* 0x00000018181d7221 */ /* 0x000fe40000000000 */
[----:B------:R-:W-:Y:S01]  /*1bd0*/  @P4 FSEL R29, R43, -1, P3 ;  /* 0xbf8000002b1d4808 */ /* 0x000fe20001800000 */
[----:B------:R-:W-:Y:S01]  /*1be0*/  FFMA.FTZ R41, R44, R41, 0.49999994039535522461 ;  /* 0x3efffffe2c297423 */ /* 0x000fe20000010029 */
[----:B------:R-:W-:-:S03]  /*1bf0*/  FSETP.NEU.AND P3, PT, R13, 128, PT ;  /* 0x430000000d00780b */ /* 0x000fc60003f6d000 */
[----:B------:R-:W-:Y:S01]  /*1c00*/  FMUL R41, R44, R41 ;  /* 0x000000292c297220 */ /* 0x000fe20000400000 */
[----:B------:R-:W-:-:S03]  /*1c10*/  FSEL R42, R13, 127, P3 ;  /* 0x42fe00000d2a7808 */ /* 0x000fc60001800000 */
[----:B------:R-:W-:Y:S02]  /*1c20*/  FFMA.FTZ R44, R44, R41, R44 ;  /* 0x000000292c2c7223 */ /* 0x000fe4000001002c */
[----:B------:R-:W0:Y:S01]  /*1c30*/  MUFU.EX2 R41, R42 ;  /* 0x0000002a00297308 */ /* 0x000e220000000800 */
[----:B------:R-:W-:-:S04]  /*1c40*/  FSETP.GT.AND P2, PT, R25, RZ, PT ;  /* 0x000000ff1900720b */ /* 0x000fc80003f44000 */
[----:B------:R-:W-:Y:S01]  /*1c50*/  FSEL R13, R25, R34, P2 ;  /* 0x00000022190d7208 */ /* 0x000fe20001000000 */
[----:B0-----:R-:W-:-:S04]  /*1c60*/  FADD R34, R41, -1 ;  /* 0xbf80000029227421 */ /* 0x001fc80000000000 */
[----:B------:R-:W-:Y:S01]  /*1c70*/  FFMA.FTZ R44, R41, R44, R34 ;  /* 0x0000002c292c7223 */ /* 0x000fe20000010022 */
[----:B------:R-:W-:-:S05]  /*1c80*/  SEL R41, R14, RZ, !P0 ;  /* 0x000000ff0e297207 */ /* 0x000fca0004000000 */
[----:B------:R-:W-:-:S06]  /*1c90*/  FMUL R14, R41, 1.4426950216293334961 ;  /* 0x3fb8aa3b290e7820 */ /* 0x000fcc0000400000 */
[----:B------:R-:W0:Y:S01]  /*1ca0*/  FRND R14, R14 ;  /* 0x0000000e000e7307 */ /* 0x000e220000201000 */
[----:B------:R-:W-:-:S05]  /*1cb0*/  FADD.FTZ R25, |R41|, -RZ ;  /* 0x800000ff29197221 */ /* 0x000fca0000010200 */
[----:B------:R-:W-:-:S04]  /*1cc0*/  FSETP.GEU.AND P2, PT, R25, 0.40999999642372131348, PT ;  /* 0x3ed1eb851900780b */ /* 0x000fc80003f4e000 */
[----:B0-----:R-:W-:-:S05]  /*1cd0*/  FSEL R34, R14, RZ, P2 ;  /* 0x000000ff0e227208 */ /* 0x001fca0001000000 */
[----:B------:R-:W-:Y:S01]  /*1ce0*/  FFMA.FTZ R43, -R34, 0.693145751953125, R41 ;  /* 0x3f317200222b7823 */ /* 0x000fe20000010129 */
[----:B------:R-:W-:-:S03]  /*1cf0*/  FSETP.NEU.AND P4, PT, R40, RZ, PT ;  /* 0x000000ff2800720b */ /* 0x000fc60003f8d000 */
[----:B------:R-:W-:Y:S01]  /*1d00*/  FFMA.FTZ R14, -R34, 1.428606765330187045e-06, R43 ;  /* 0x35bfbe8e220e7823 */ /* 0x000fe2000001012b */
[----:B------:R-:W-:Y:S01]  /*1d10*/  @!P3 FADD R44, R44, R44 ;  /* 0x0000002c2c2cb221 */ /* 0x000fe20000000000 */
[----:B------:R-:W-:Y:S02]  /*1d20*/  FSETP.GT.AND P2, PT, R42, 128, PT ;  /* 0x430000002a00780b */ /* 0x000fe40003f44000 */
[----:B------:R-:W-:Y:S01]  /*1d30*/  FFMA.FTZ R43, R14, R31, 0.0083824126049876213074 ;  /* 0x3c0956630e2b7423 */ /* 0x000fe2000001001f */
[----:B------:R-:W-:-:S03]  /*1d40*/  FSETP.GEU.AND P3, PT, R42, -25, PT ;  /* 0xc1c800002a00780b */ /* 0x000fc60003f6e000 */
[----:B------:R-:W-:Y:S01]  /*1d50*/  FFMA.FTZ R43, R14, R43, 0.041667830199003219604 ;  /* 0x3d2aabe30e2b7423 */ /* 0x000fe2000001002b */
[----:B------:R-:W-:Y:S01]  /*1d60*/  FSEL R44, R44, +INF , !P2 ;  /* 0x7f8000002c2c7808 */ /* 0x000fe20005000000 */
[----:B------:R-:W-:Y:S02]  /*1d70*/  FADD R25, R40, R40 ;  /* 0x0000002828197221 */ /* 0x000fe40000000000 */
[----:B------:R-:W-:Y:S01]  /*1d80*/  FFMA.FTZ R43, R14, R43, 0.16666397452354431152 ;  /* 0x3e2aa9f60e2b7423 */ /* 0x000fe2000001002b */
[----:B------:R-:W-:Y:S02]  /*1d90*/  @P4 FSEL R25, R44, -1, P3 ;  /* 0xbf8000002c194808 */ /* 0x000fe40001800000 */
[----:B------:R-:W-:Y:S01]  /*1da0*/  FSETP.NEU.AND P3, PT, R34, 128, PT ;  /* 0x430000002200780b */ /* 0x000fe20003f6d000 */
[----:B------:R-:W-:Y:S01]  /*1db0*/  FFMA.FTZ R43, R14, R43, 0.49999994039535522461 ;  /* 0x3efffffe0e2b7423 */ /* 0x000fe2000001002b */
[----:B------:R-:W-:Y:S02]  /*1dc0*/  FSETP.GT.AND P2, PT, R26, RZ, PT ;  /* 0x000000ff1a00720b */ /* 0x000fe40003f44000 */
[----:B------:R-:W-:Y:S01]  /*1dd0*/  FSEL R34, R34, 127, P3 ;  /* 0x42fe000022227808 */ /* 0x000fe20001800000 */
[----:B------:R-:W-:-:S03]  /*1de0*/  FMUL R43, R14, R43 ;  /* 0x0000002b0e2b7220 */ /* 0x000fc60000400000 */
[----:B------:R-:W0:Y:S01]  /*1df0*/  MUFU.EX2 R42, R34 ;  /* 0x00000022002a7308 */ /* 0x000e220000000800 */
[----:B------:R-:W-:Y:S01]  /*1e00*/  FFMA.FTZ R43, R14, R43, R14 ;  /* 0x0000002b0e2b7223 */ /* 0x000fe2000001000e */
[----:B------:R-:W-:Y:S02]  /*1e10*/  FSEL R14, R26, R37, P2 ;  /* 0x000000251a0e7208 */ /* 0x000fe40001000000 */
[----:B------:R-:W-:-:S05]  /*1e20*/  SEL R26, R15, RZ, !P0 ;  /* 0x000000ff0f1a7207 */ /* 0x000fca0004000000 */
[----:B------:R-:W-:-:S06]  /*1e30*/  FMUL R15, R26, 1.4426950216293334961 ;  /* 0x3fb8aa3b1a0f7820 */ /* 0x000fcc0000400000 */
[----:B------:R-:W1:Y:S01]  /*1e40*/  FRND R15, R15 ;  /* 0x0000000f000f7307 */ /* 0x000e620000201000 */
[----:B0-----:R-:W-:Y:S01]  /*1e50*/  FADD R37, R42, -1 ;  /* 0xbf8000002a257421 */ /* 0x001fe20000000000 */
[----:B------:R-:W-:-:S03]  /*1e60*/  FSETP.NEU.AND P5, PT, R41, RZ, PT ;  /* 0x000000ff2900720b */ /* 0x000fc60003fad000 */
[----:B------:R-:W-:Y:S01]  /*1e70*/  FFMA.FTZ R42, R42, R43, R37 ;  /* 0x0000002b2a2a7223 */ /* 0x000fe20000010025 */
[----:B------:R-:W-:Y:S01]  /*1e80*/  FADD.FTZ R37, |R26|, -RZ ;  /* 0x800000ff1a257221 */ /* 0x000fe20000010200 */
[----:B------:R-:W-:Y:S02]  /*1e90*/  FSETP.GT.AND P2, PT, R34, 128, PT ;  /* 0x430000002200780b */ /* 0x000fe40003f44000 */
[----:B------:R-:W-:Y:S02]  /*1ea0*/  @!P3 FADD R42, R42, R42 ;  /* 0x0000002a2a2ab221 */ /* 0x000fe40000000000 */
[----:B------:R-:W-:Y:S02]  /*1eb0*/  FSETP.GEU.AND P4, PT, R37, 0.40999999642372131348, PT ;  /* 0x3ed1eb852500780b */ /* 0x000fe40003f8e000 */
[----:B------:R-:W-:Y:S02]  /*1ec0*/  FSETP.GEU.AND P3, PT, R34, -25, PT ;  /* 0xc1c800002200780b */ /* 0x000fe40003f6e000 */
[----:B-1----:R-:W-:-:S02]  /*1ed0*/  FSEL R37, R15, RZ, P4 ;  /* 0x000000ff0f257208 */ /* 0x002fc40002000000 */
[----:B------:R-:W-:Y:S01]  /*1ee0*/  FSEL R34, R42, +INF , !P2 ;  /* 0x7f8000002a227808 */ /* 0x000fe20005000000 */
[----:B------:R-:W-:-:S03]  /*1ef0*/  FADD R42, R41, R41 ;  /* 0x00000029292a7221 */ /* 0x000fc60000000000 */
[----:B------:R-:W-:Y:S01]  /*1f00*/  @P5 FSEL R42, R34, -1, P3 ;  /* 0xbf800000222a5808 */ /* 0x000fe20001800000 */
[C---:B------:R-:W-:Y:S01]  /*1f10*/  FFMA.FTZ R34, -R37.reuse, 0.693145751953125, R26 ;  /* 0x3f31720025227823 */ /* 0x040fe2000001011a */
[----:B------:R-:W-:-:S03]  /*1f20*/  FSETP.NEU.AND P3, PT, R37, 128, PT ;  /* 0x430000002500780b */ /* 0x000fc60003f6d000 */
[C---:B------:R-:W-:Y:S01]  /*1f30*/  FFMA.FTZ R34, -R37.reuse, 1.428606765330187045e-06, R34 ;  /* 0x35bfbe8e25227823 */ /* 0x040fe20000010122 */
[----:B------:R-:W-:-:S03]  /*1f40*/  FSEL R15, R37, 127, P3 ;  /* 0x42fe0000250f7808 */ /* 0x000fc60001800000 */
[C---:B------:R-:W-:Y:S01]  /*1f50*/  FFMA.FTZ R31, R34.reuse, R31, 0.0083824126049876213074 ;  /* 0x3c095663221f7423 */ /* 0x040fe2000001001f */
[----:B------:R-:W0:Y:S03]  /*1f60*/  MUFU.EX2 R43, R15 ;  /* 0x0000000f002b7308 */ /* 0x000e260000000800 */
[----:B------:R-:W-:-:S04]  /*1f70*/  FFMA.FTZ R31, R34, R31, 0.041667830199003219604 ;  /* 0x3d2aabe3221f7423 */ /* 0x000fc8000001001f */
[----:B------:R-:W-:-:S04]  /*1f80*/  FFMA.FTZ R31, R34, R31, 0.16666397452354431152 ;  /* 0x3e2aa9f6221f7423 */ /* 0x000fc8000001001f */
[----:B------:R-:W-:-:S04]  /*1f90*/  FFMA.FTZ R31, R34, R31, 0.49999994039535522461 ;  /* 0x3efffffe221f7423 */ /* 0x000fc8000001001f */
[----:B------:R-:W-:Y:S01]  /*1fa0*/  FMUL R31, R34, R31 ;  /* 0x0000001f221f7220 */ /* 0x000fe20000400000 */
[----:B0-----:R-:W-:-:S03]  /*1fb0*/  FADD R44, R43, -1 ;  /* 0xbf8000002b2c7421 */ /* 0x001fc60000000000 */
[----:B------:R-:W-:-:S04]  /*1fc0*/  FFMA.FTZ R34, R34, R31, R34 ;  /* 0x0000001f22227223 */ /* 0x000fc80000010022 */
[----:B------:R-:W-:Y:S01]  /*1fd0*/  FFMA.FTZ R43, R43, R34, R44 ;  /* 0x000000222b2b7223 */ /* 0x000fe2000001002c */
[----:B------:R-:W-:Y:S01]  /*1fe0*/  LEA R34, P2, R30, UR6, 0x2 ;  /* 0x000000061e227c11 */ /* 0x000fe2000f8410ff */
[----:B------:R-:W-:-:S03]  /*1ff0*/  IMAD.MOV.U32 R37, RZ, RZ, RZ ;  /* 0x000000ffff257224 */ /* 0x000fc600078e00ff */
[----:B------:R-:W-:Y:S02]  /*2000*/  LEA.HI.X R35, R30, UR7, R35, 0x2, P2 ;  /* 0x000000071e237c11 */ /* 0x000fe400090f1423 */
[----:B------:R-:W0:Y:S03]  /*2010*/  LDC.64 R30, c[0x0][0x250] ;  /* 0x00009400ff1e7b82 */ /* 0x000e260000000a00 */
[----:B------:R-:W5:Y:S01]  /*2020*/  @P1 LDG.E.EL R37, desc[UR4][R34.64+-0x20000] ;  /* 0xfe00000422251981 */ /* 0x000f62000c2e1900 */
[----:B------:R-:W-:Y:S02]  /*2030*/  FSETP.GT.AND P2, PT, R27, RZ, PT ;  /* 0x000000ff1b00720b */ /* 0x000fe40003f44000 */
[C---:B------:R-:W-:Y:S02]  /*2040*/  FSETP.GT.AND P4, PT, R15.reuse, 128, PT ;  /* 0x430000000f00780b */ /* 0x040fe40003f84000 */
[----:B------:R-:W-:-:S02]  /*2050*/  FSETP.GEU.AND P5, PT, R15, -25, PT ;  /* 0xc1c800000f00780b */ /* 0x000fc40003fae000 */
[----:B------:R-:W-:Y:S02]  /*2060*/  FSEL R15, R27, R32, P2 ;  /* 0x000000201b0f7208 */ /* 0x000fe40001000000 */
[----:B------:R-:W-:Y:S02]  /*2070*/  FSETP.NEU.AND P2, PT, R26, RZ, PT ;  /* 0x000000ff1a00720b */ /* 0x000fe40003f4d000 */
[----:B------:R-:W-:Y:S01]  /*2080*/  SEL R0, R0, RZ, P1 ;  /* 0x000000ff00007207 */ /* 0x000fe20000800000 */
[----:B------:R-:W-:Y:S01]  /*2090*/  @!P3 FADD R43, R43, R43 ;  /* 0x0000002b2b2bb221 */ /* 0x000fe20000000000 */
[----:B---3--:R-:W-:Y:S02]  /*20a0*/  SEL R39, R39, RZ, P1 ;  /* 0x000000ff27277207 */ /* 0x008fe40000800000 */
[----:B--2---:R-:W-:Y:S01]  /*20b0*/  SEL R33, R33, RZ, P1 ;  /* 0x000000ff21217207 */ /* 0x004fe20000800000 */
[----:B0-----:R-:W-:Y:S01]  /*20c0*/  IMAD.WIDE R30, R7, 0x4, R30 ;  /* 0x00000004071e7825 */ /* 0x001fe200078e021e */
[----:B------:R-:W-:-:S02]  /*20d0*/  SEL R7, R2, RZ, P1 ;  /* 0x000000ff02077207 */ /* 0x000fc40000800000 */
[----:B------:R-:W-:Y:S01]  /*20e0*/  SEL R2, R3, RZ, P1 ;  /* 0x000000ff03027207 */ /* 0x000fe20000800000 */
[----:B------:R-:W-:Y:S01]  /*20f0*/  FADD R9, -R0, R9 ;  /* 0x0000000900097221 */ /* 0x000fe20000000100 */
[----:B------:R-:W-:-:S03]  /*2100*/  SEL R45, R28, RZ, P1 ;  /* 0x000000ff1c2d7207 */ /* 0x000fc60000800000 */
[----:B------:R-:W-:Y:S01]  /*2110*/  FADD R3, -R2, R11 ;  /* 0x0000000b02037221 */ /* 0x000fe20000000100 */
[----:B------:R-:W-:Y:S01]  /*2120*/  FSEL R43, R43, +INF , !P4 ;  /* 0x7f8000002b2b7808 */ /* 0x000fe20006000000 */
[----:B------:R-:W-:Y:S01]  /*2130*/  @P0 FFMA R13, R9, R39, R0 ;  /* 0x00000027090d0223 */ /* 0x000fe20000000000 */
[----:B------:R-:W-:Y:S01]  /*2140*/  SEL R4, R4, RZ, P1 ;  /* 0x000000ff04047207 */ /* 0x000fe20000800000 */
[----:B------:R-:W-:Y:S01]  /*2150*/  @P0 FFMA R15, R3, R33, R2 ;  /* 0x00000021030f0223 */ /* 0x000fe20000000002 */
[----:B------:R-:W-:Y:S02]  /*2160*/  SEL R3, R6, RZ, P1 ;  /* 0x000000ff06037207 */ /* 0x000fe40000800000 */
[----:B------:R-:W-:Y:S01]  /*2170*/  SEL R5, R5, RZ, P1 ;  /* 0x000000ff05057207 */ /* 0x000fe20000800000 */
[----:B------:R-:W-:Y:S01]  /*2180*/  FADD R8, -R45, R8 ;  /* 0x000000082d087221 */ /* 0x000fe20000000100 */
[----:B------:R-:W-:Y:S01]  /*2190*/  SEL R36, R36, RZ, P1 ;  /* 0x000000ff24247207 */ /* 0x000fe20000800000 */
[----:B------:R-:W-:Y:S01]  /*21a0*/  FADD R10, -R7, R10 ;  /* 0x0000000a070a7221 */ /* 0x000fe20000000100 */
[----:B----4-:R-:W-:-:S02]  /*21b0*/  SEL R38, R38, RZ, P1 ;  /* 0x000000ff26267207 */ /* 0x010fc40000800000 */
[----:B------:R-:W-:Y:S01]  /*21c0*/  FSEL R11, R43, -1, P5 ;  /* 0xbf8000002b0b7808 */ /* 0x000fe20002800000 */
[----:B------:R-:W-:Y:S01]  /*21d0*/  @!P2 FADD R11, R26, R26 ;  /* 0x0000001a1a0ba221 */ /* 0x000fe20000000000 */
[----:B------:R-:W-:Y:S01]  /*21e0*/  FSETP.GT.AND P3, PT, R41, RZ, PT ;  /* 0x000000ff2900720b */ /* 0x000fe20003f64000 */
[----:B------:R-:W-:Y:S01]  /*21f0*/  FADD R16, -R3, R16 ;  /* 0x0000001003107221 */ /* 0x000fe20000000100 */
[----:B------:R-:W-:Y:S01]  /*2200*/  FSETP.GT.AND P4, PT, R40, RZ, PT ;  /* 0x000000ff2800720b */ /* 0x000fe20003f84000 */
[----:B------:R-:W-:Y:S01]  /*2210*/  FADD R19, -R4, R19 ;  /* 0x0000001304137221 */ /* 0x000fe20000000100 */
[----:B------:R-:W-:Y:S01]  /*2220*/  FSETP.GT.AND P5, PT, R24, RZ, PT ;  /* 0x000000ff1800720b */ /* 0x000fe20003fa4000 */
[----:B------:R-:W-:Y:S01]  /*2230*/  FADD R18, -R5, R18 ;  /* 0x0000001205127221 */ /* 0x000fe20000000100 */
[----:B------:R-:W-:Y:S02]  /*2240*/  FSETP.GT.AND P2, PT, R26, RZ, PT ;  /* 0x000000ff1a00720b */ /* 0x000fe40003f44000 */
[----:B------:R-:W-:-:S02]  /*2250*/  SEL R20, R20, RZ, P1 ;  /* 0x000000ff14147207 */ /* 0x000fc40000800000 */
[----:B------:R-:W-:Y:S02]  /*2260*/  SEL R21, R21, RZ, P1 ;  /* 0x000000ff15157207 */ /* 0x000fe40000800000 */
[----:B------:R-:W-:Y:S02]  /*2270*/  SEL R22, R22, RZ, P1 ;  /* 0x000000ff16167207 */ /* 0x000fe40000800000 */
[----:B------:R-:W-:Y:S01]  /*2280*/  SEL R23, R23, RZ, P1 ;  /* 0x000000ff17177207 */ /* 0x000fe20000800000 */
[----:B------:R-:W-:Y:S01]  /*2290*/  @P0 FFMA R12, R8, R36, R45 ;  /* 0x00000024080c0223 */ /* 0x000fe2000000002d */
[----:B------:R-:W-:Y:S01]  /*22a0*/  @P0 FFMA R14, R10, R38, R7 ;  /* 0x000000260a0e0223 */ /* 0x000fe20000000007 */
[----:B------:R-:W-:Y:S01]  /*22b0*/  FSEL R10, R41, R42, P3 ;  /* 0x0000002a290a7208 */ /* 0x000fe20001800000 */
[----:B------:R-:W-:Y:S01]  /*22c0*/  @P0 FFMA R10, R18, R22, R5 ;  /* 0x00000016120a0223 */ /* 0x000fe20000000005 */
[----:B------:R-:W-:Y:S01]  /*22d0*/  FSEL R9, R40, R25, P4 ;  /* 0x0000001928097208 */ /* 0x000fe20002000000 */
[----:B------:R-:W-:Y:S01]  /*22e0*/  @P0 FFMA R9, R19, R21, R4 ;  /* 0x0000001513090223 */ /* 0x000fe20000000004 */
[----:B------:R-:W-:Y:S01]  /*22f0*/  FSEL R8, R24, R29, P5 ;  /* 0x0000001d18087208 */ /* 0x000fe20002800000 */
[----:B------:R-:W-:Y:S01]  /*2300*/  @P0 FFMA R8, R16, R20, R3 ;  /* 0x0000001410080223 */ /* 0x000fe20000000003 */
[----:B------:R-:W-:Y:S01]  /*2310*/  FSEL R11, R26, R11, P2 ;  /* 0x0000000b1a0b7208 */ /* 0x000fe20001000000 */
[----:B------:R-:W-:Y:S01]  /*2320*/  STG.E.128 desc[UR4][R30.64], R12 ;  /* 0x0000000c1e007986 */ /* 0x000fe2000c101d04 */
[----:B-----5:R-:W-:-:S05]  /*2330*/  SEL R0, R37, RZ, P1 ;  /* 0x000000ff25007207 */ /* 0x020fca0000800000 */
[----:B------:R-:W-:-:S04]  /*2340*/  FADD R17, -R0, R17 ;  /* 0x0000001100117221 */ /* 0x000fc80000000100 */
[----:B------:R-:W-:-:S05]  /*2350*/  @P0 FFMA R11, R17, R23, R0 ;  /* 0x00000017110b0223 */ /* 0x000fca0000000000 */
[----:B------:R-:W-:Y:S01]  /*2360*/  STG.E.128 desc[UR4][R30.64+0x800], R8 ;  /* 0x000800081e007986 */ /* 0x000fe2000c101d04 */
[----:B------:R-:W-:Y:S05]  /*2370*/  EXIT ;  /* 0x000000000000794d */ /* 0x000fea0003800000 */
.L_x_0:
[----:B------:R-:W-:-:S00]  /*2380*/  BRA `(.L_x_0) ;  /* 0xfffffffc00fc7947 */ /* 0x000fc0000383ffff */
[----:B------:R-:W-:-:S00]  /*2390*/  NOP ;  /* 0x0000000000007918 */ /* 0x000fc00000000000 */
        /* <DEDUP_REMOVED lines=14> */
.L_x_1:


//--------------------- .nv.global.init           --------------------------
	.section	.nv.global.init,"aw",@progbits
.nv.global.init:
	.type		_$_str,@object
	.size		_$_str,(.L_0 - _$_str)
_$_str:
        /*0000*/ 	.byte	0x5f, 0x5f, 0x43, 0x55, 0x44, 0x41, 0x5f, 0x46, 0x54, 0x5a, 0x00
.L_0:


//--------------------- .nv.constant0.triton_poi_fused_cat_39 --------------------------
	.section	.nv.constant0.triton_poi_fused_cat_39,"a",@progbits
	.sectionflags	@""
	.align	4
.nv.constant0.triton_poi_fused_cat_39:
	.zero		604
